//
// Generated by NVIDIA NVVM Compiler
//
// Compiler Build ID: CL-36424714
// Cuda compilation tools, release 13.0, V13.0.88
// Based on NVVM 20.0.0
//

.version 9.0
.target sm_100
.address_size 64

	// .globl	_Z8phaseOnePiiiiii
// _ZZ8phaseOnePiiiiiiE1d has been demoted
// _ZZ11phaseTwoRowPiiiiiiE1d has been demoted
// _ZZ11phaseTwoColPiiiiiiE1d has been demoted
// _ZZ10phaseThreePiiiiiiE1d has been demoted

.visible .entry _Z8phaseOnePiiiiii(
	.param .u64 .ptr .align 1 _Z8phaseOnePiiiiii_param_0,
	.param .u32 _Z8phaseOnePiiiiii_param_1,
	.param .u32 _Z8phaseOnePiiiiii_param_2,
	.param .u32 _Z8phaseOnePiiiiii_param_3,
	.param .u32 _Z8phaseOnePiiiiii_param_4,
	.param .u32 _Z8phaseOnePiiiiii_param_5
)
{
	.reg .pred 	%p<11>;
	.reg .b32 	%r<74>;
	.reg .b64 	%rd<5>;
	// demoted variable
	.shared .align 4 .b8 _ZZ8phaseOnePiiiiiiE1d[6400];
	ld.param.u64 	%rd2, [_Z8phaseOnePiiiiii_param_0];
	ld.param.u32 	%r30, [_Z8phaseOnePiiiiii_param_1];
	ld.param.u32 	%r31, [_Z8phaseOnePiiiiii_param_2];
	ld.param.u32 	%r32, [_Z8phaseOnePiiiiii_param_3];
	ld.param.u32 	%r33, [_Z8phaseOnePiiiiii_param_4];
	cvta.to.global.u64 	%rd3, %rd2;
	mov.u32 	%r1, %tid.x;
	mad.lo.s32 	%r34, %r32, %r30, %r1;
	mov.u32 	%r2, %tid.y;
	mad.lo.s32 	%r35, %r33, %r30, %r2;
	mad.lo.s32 	%r36, %r34, %r31, %r35;
	mul.wide.s32 	%rd4, %r36, 4;
	add.s64 	%rd1, %rd3, %rd4;
	ld.global.u32 	%r37, [%rd1];
	mov.u32 	%r38, _ZZ8phaseOnePiiiiiiE1d;
	mad.lo.s32 	%r39, %r1, 160, %r38;
	shl.b32 	%r40, %r2, 2;
	add.s32 	%r3, %r39, %r40;
	st.shared.u32 	[%r3], %r37;
	bar.sync 	0;
	setp.lt.s32 	%p1, %r30, 1;
	@%p1 bra 	$L__BB0_17;
	and.b32  	%r4, %r30, 3;
	setp.lt.u32 	%p2, %r30, 4;
	mov.b32 	%r70, 0;
	@%p2 bra 	$L__BB0_12;
	and.b32  	%r70, %r30, 2147483644;
	neg.s32 	%r69, %r70;
	add.s32 	%r68, %r39, 8;
	add.s32 	%r45, %r40, %r38;
	add.s32 	%r67, %r45, 320;
$L__BB0_3:
	ld.shared.u32 	%r46, [%r3];
	ld.shared.u32 	%r47, [%r68+-8];
	ld.shared.u32 	%r48, [%r67+-320];
	add.s32 	%r12, %r48, %r47;
	setp.le.s32 	%p3, %r46, %r12;
	@%p3 bra 	$L__BB0_5;
	st.shared.u32 	[%r3], %r12;
$L__BB0_5:
	bar.sync 	0;
	ld.shared.u32 	%r49, [%r3];
	ld.shared.u32 	%r50, [%r68+-4];
	ld.shared.u32 	%r51, [%r67+-160];
	add.s32 	%r13, %r51, %r50;
	setp.le.s32 	%p4, %r49, %r13;
	@%p4 bra 	$L__BB0_7;
	st.shared.u32 	[%r3], %r13;
$L__BB0_7:
	bar.sync 	0;
	ld.shared.u32 	%r52, [%r3];
	ld.shared.u32 	%r53, [%r68];
	ld.shared.u32 	%r54, [%r67];
	add.s32 	%r14, %r54, %r53;
	setp.le.s32 	%p5, %r52, %r14;
	@%p5 bra 	$L__BB0_9;
	st.shared.u32 	[%r3], %r14;
$L__BB0_9:
	bar.sync 	0;
	ld.shared.u32 	%r55, [%r3];
	ld.shared.u32 	%r56, [%r68+4];
	ld.shared.u32 	%r57, [%r67+160];
	add.s32 	%r15, %r57, %r56;
	setp.le.s32 	%p6, %r55, %r15;
	@%p6 bra 	$L__BB0_11;
	st.shared.u32 	[%r3], %r15;
$L__BB0_11:
	bar.sync 	0;
	add.s32 	%r69, %r69, 4;
	add.s32 	%r68, %r68, 16;
	add.s32 	%r67, %r67, 640;
	setp.ne.s32 	%p7, %r69, 0;
	@%p7 bra 	$L__BB0_3;
$L__BB0_12:
	setp.eq.s32 	%p8, %r4, 0;
	@%p8 bra 	$L__BB0_17;
	mad.lo.s32 	%r59, %r70, 160, %r40;
	add.s32 	%r73, %r38, %r59;
	shl.b32 	%r61, %r70, 2;
	mad.lo.s32 	%r62, %r1, 160, %r61;
	add.s32 	%r72, %r38, %r62;
	neg.s32 	%r71, %r4;
$L__BB0_14:
	.pragma "nounroll";
	ld.shared.u32 	%r63, [%r3];
	ld.shared.u32 	%r64, [%r72];
	ld.shared.u32 	%r65, [%r73];
	add.s32 	%r26, %r65, %r64;
	setp.le.s32 	%p9, %r63, %r26;
	@%p9 bra 	$L__BB0_16;
	st.shared.u32 	[%r3], %r26;
$L__BB0_16:
	bar.sync 	0;
	add.s32 	%r73, %r73, 160;
	add.s32 	%r72, %r72, 4;
	add.s32 	%r71, %r71, 1;
	setp.ne.s32 	%p10, %r71, 0;
	@%p10 bra 	$L__BB0_14;
$L__BB0_17:
	bar.sync 	0;
	ld.shared.u32 	%r66, [%r3];
	st.global.u32 	[%rd1], %r66;
	ret;

}
	// .globl	_Z11phaseTwoRowPiiiiii
.visible .entry _Z11phaseTwoRowPiiiiii(
	.param .u64 .ptr .align 1 _Z11phaseTwoRowPiiiiii_param_0,
	.param .u32 _Z11phaseTwoRowPiiiiii_param_1,
	.param .u32 _Z11phaseTwoRowPiiiiii_param_2,
	.param .u32 _Z11phaseTwoRowPiiiiii_param_3,
	.param .u32 _Z11phaseTwoRowPiiiiii_param_4,
	.param .u32 _Z11phaseTwoRowPiiiiii_param_5
)
{
	.reg .pred 	%p<11>;
	.reg .b32 	%r<81>;
	.reg .b64 	%rd<7>;
	// demoted variable
	.shared .align 4 .b8 _ZZ11phaseTwoRowPiiiiiiE1d[12800];
	ld.param.u64 	%rd2, [_Z11phaseTwoRowPiiiiii_param_0];
	ld.param.u32 	%r30, [_Z11phaseTwoRowPiiiiii_param_1];
	ld.param.u32 	%r31, [_Z11phaseTwoRowPiiiiii_param_2];
	ld.param.u32 	%r32, [_Z11phaseTwoRowPiiiiii_param_3];
	ld.param.u32 	%r33, [_Z11phaseTwoRowPiiiiii_param_4];
	ld.param.u32 	%r34, [_Z11phaseTwoRowPiiiiii_param_5];
	cvta.to.global.u64 	%rd3, %rd2;
	mov.u32 	%r1, %tid.x;
	mad.lo.s32 	%r35, %r32, %r30, %r1;
	mov.u32 	%r2, %tid.y;
	mad.lo.s32 	%r36, %r33, %r30, %r2;
	mul.lo.s32 	%r37, %r34, %r30;
	add.s32 	%r38, %r37, %r1;
	add.s32 	%r39, %r37, %r2;
	mad.lo.s32 	%r40, %r35, %r31, %r36;
	mul.wide.s32 	%rd4, %r40, 4;
	add.s64 	%rd1, %rd3, %rd4;
	ld.global.u32 	%r41, [%rd1];
	mov.u32 	%r42, _ZZ11phaseTwoRowPiiiiiiE1d;
	mad.lo.s32 	%r43, %r1, 160, %r42;
	shl.b32 	%r44, %r2, 2;
	add.s32 	%r3, %r43, %r44;
	st.shared.u32 	[%r3], %r41;
	mad.lo.s32 	%r45, %r38, %r31, %r39;
	mul.wide.s32 	%rd5, %r45, 4;
	add.s64 	%rd6, %rd3, %rd5;
	ld.global.u32 	%r46, [%rd6];
	st.shared.u32 	[%r3+6400], %r46;
	bar.sync 	0;
	setp.lt.s32 	%p1, %r30, 1;
	@%p1 bra 	$L__BB1_17;
	and.b32  	%r4, %r30, 3;
	setp.lt.u32 	%p2, %r30, 4;
	mov.b32 	%r77, 0;
	@%p2 bra 	$L__BB1_12;
	and.b32  	%r77, %r30, 2147483644;
	neg.s32 	%r76, %r77;
	add.s32 	%r75, %r43, 6412;
	add.s32 	%r51, %r44, %r42;
	add.s32 	%r74, %r51, 320;
$L__BB1_3:
	ld.shared.u32 	%r52, [%r3];
	ld.shared.u32 	%r53, [%r75+-12];
	ld.shared.u32 	%r54, [%r74+-320];
	add.s32 	%r12, %r54, %r53;
	setp.le.s32 	%p3, %r52, %r12;
	@%p3 bra 	$L__BB1_5;
	st.shared.u32 	[%r3], %r12;
$L__BB1_5:
	bar.sync 	0;
	ld.shared.u32 	%r55, [%r3];
	ld.shared.u32 	%r56, [%r75+-8];
	ld.shared.u32 	%r57, [%r74+-160];
	add.s32 	%r13, %r57, %r56;
	setp.le.s32 	%p4, %r55, %r13;
	@%p4 bra 	$L__BB1_7;
	st.shared.u32 	[%r3], %r13;
$L__BB1_7:
	bar.sync 	0;
	ld.shared.u32 	%r58, [%r3];
	ld.shared.u32 	%r59, [%r75+-4];
	ld.shared.u32 	%r60, [%r74];
	add.s32 	%r14, %r60, %r59;
	setp.le.s32 	%p5, %r58, %r14;
	@%p5 bra 	$L__BB1_9;
	st.shared.u32 	[%r3], %r14;
$L__BB1_9:
	bar.sync 	0;
	ld.shared.u32 	%r61, [%r3];
	ld.shared.u32 	%r62, [%r75];
	ld.shared.u32 	%r63, [%r74+160];
	add.s32 	%r15, %r63, %r62;
	setp.le.s32 	%p6, %r61, %r15;
	@%p6 bra 	$L__BB1_11;
	st.shared.u32 	[%r3], %r15;
$L__BB1_11:
	bar.sync 	0;
	add.s32 	%r76, %r76, 4;
	add.s32 	%r75, %r75, 16;
	add.s32 	%r74, %r74, 640;
	setp.ne.s32 	%p7, %r76, 0;
	@%p7 bra 	$L__BB1_3;
$L__BB1_12:
	setp.eq.s32 	%p8, %r4, 0;
	@%p8 bra 	$L__BB1_17;
	mad.lo.s32 	%r65, %r77, 160, %r44;
	add.s32 	%r80, %r42, %r65;
	shl.b32 	%r67, %r77, 2;
	mad.lo.s32 	%r68, %r1, 160, %r67;
	add.s32 	%r69, %r68, %r42;
	add.s32 	%r79, %r69, 6400;
	neg.s32 	%r78, %r4;
$L__BB1_14:
	.pragma "nounroll";
	ld.shared.u32 	%r70, [%r3];
	ld.shared.u32 	%r71, [%r79];
	ld.shared.u32 	%r72, [%r80];
	add.s32 	%r26, %r72, %r71;
	setp.le.s32 	%p9, %r70, %r26;
	@%p9 bra 	$L__BB1_16;
	st.shared.u32 	[%r3], %r26;
$L__BB1_16:
	bar.sync 	0;
	add.s32 	%r80, %r80, 160;
	add.s32 	%r79, %r79, 4;
	add.s32 	%r78, %r78, 1;
	setp.ne.s32 	%p10, %r78, 0;
	@%p10 bra 	$L__BB1_14;
$L__BB1_17:
	bar.sync 	0;
	ld.shared.u32 	%r73, [%r3];
	st.global.u32 	[%rd1], %r73;
	ret;

}
	// .globl	_Z11phaseTwoColPiiiiii
.visible .entry _Z11phaseTwoColPiiiiii(
	.param .u64 .ptr .align 1 _Z11phaseTwoColPiiiiii_param_0,
	.param .u32 _Z11phaseTwoColPiiiiii_param_1,
	.param .u32 _Z11phaseTwoColPiiiiii_param_2,
	.param .u32 _Z11phaseTwoColPiiiiii_param_3,
	.param .u32 _Z11phaseTwoColPiiiiii_param_4,
	.param .u32 _Z11phaseTwoColPiiiiii_param_5
)
{
	.reg .pred 	%p<11>;
	.reg .b32 	%r<81>;
	.reg .b64 	%rd<7>;
	// demoted variable
	.shared .align 4 .b8 _ZZ11phaseTwoColPiiiiiiE1d[12800];
	ld.param.u64 	%rd2, [_Z11phaseTwoColPiiiiii_param_0];
	ld.param.u32 	%r30, [_Z11phaseTwoColPiiiiii_param_1];
	ld.param.u32 	%r31, [_Z11phaseTwoColPiiiiii_param_2];
	ld.param.u32 	%r32, [_Z11phaseTwoColPiiiiii_param_3];
	ld.param.u32 	%r33, [_Z11phaseTwoColPiiiiii_param_4];
	ld.param.u32 	%r34, [_Z11phaseTwoColPiiiiii_param_5];
	cvta.to.global.u64 	%rd3, %rd2;
	mov.u32 	%r1, %tid.x;
	mad.lo.s32 	%r35, %r32, %r30, %r1;
	mov.u32 	%r2, %tid.y;
	mad.lo.s32 	%r36, %r33, %r30, %r2;
	mul.lo.s32 	%r37, %r34, %r30;
	add.s32 	%r38, %r37, %r1;
	add.s32 	%r39, %r37, %r2;
	mad.lo.s32 	%r40, %r35, %r31, %r36;
	mul.wide.s32 	%rd4, %r40, 4;
	add.s64 	%rd1, %rd3, %rd4;
	ld.global.u32 	%r41, [%rd1];
	mov.u32 	%r42, _ZZ11phaseTwoColPiiiiiiE1d;
	mad.lo.s32 	%r43, %r1, 160, %r42;
	shl.b32 	%r44, %r2, 2;
	add.s32 	%r3, %r43, %r44;
	st.shared.u32 	[%r3], %r41;
	mad.lo.s32 	%r45, %r38, %r31, %r39;
	mul.wide.s32 	%rd5, %r45, 4;
	add.s64 	%rd6, %rd3, %rd5;
	ld.global.u32 	%r46, [%rd6];
	st.shared.u32 	[%r3+6400], %r46;
	bar.sync 	0;
	setp.lt.s32 	%p1, %r30, 1;
	@%p1 bra 	$L__BB2_17;
	and.b32  	%r4, %r30, 3;
	setp.lt.u32 	%p2, %r30, 4;
	mov.b32 	%r77, 0;
	@%p2 bra 	$L__BB2_12;
	and.b32  	%r77, %r30, 2147483644;
	neg.s32 	%r76, %r77;
	add.s32 	%r75, %r43, 8;
	add.s32 	%r51, %r44, %r42;
	add.s32 	%r74, %r51, 6880;
$L__BB2_3:
	ld.shared.u32 	%r52, [%r3];
	ld.shared.u32 	%r53, [%r75+-8];
	ld.shared.u32 	%r54, [%r74+-480];
	add.s32 	%r12, %r54, %r53;
	setp.le.s32 	%p3, %r52, %r12;
	@%p3 bra 	$L__BB2_5;
	st.shared.u32 	[%r3], %r12;
$L__BB2_5:
	bar.sync 	0;
	ld.shared.u32 	%r55, [%r3];
	ld.shared.u32 	%r56, [%r75+-4];
	ld.shared.u32 	%r57, [%r74+-320];
	add.s32 	%r13, %r57, %r56;
	setp.le.s32 	%p4, %r55, %r13;
	@%p4 bra 	$L__BB2_7;
	st.shared.u32 	[%r3], %r13;
$L__BB2_7:
	bar.sync 	0;
	ld.shared.u32 	%r58, [%r3];
	ld.shared.u32 	%r59, [%r75];
	ld.shared.u32 	%r60, [%r74+-160];
	add.s32 	%r14, %r60, %r59;
	setp.le.s32 	%p5, %r58, %r14;
	@%p5 bra 	$L__BB2_9;
	st.shared.u32 	[%r3], %r14;
$L__BB2_9:
	bar.sync 	0;
	ld.shared.u32 	%r61, [%r3];
	ld.shared.u32 	%r62, [%r75+4];
	ld.shared.u32 	%r63, [%r74];
	add.s32 	%r15, %r63, %r62;
	setp.le.s32 	%p6, %r61, %r15;
	@%p6 bra 	$L__BB2_11;
	st.shared.u32 	[%r3], %r15;
$L__BB2_11:
	bar.sync 	0;
	add.s32 	%r76, %r76, 4;
	add.s32 	%r75, %r75, 16;
	add.s32 	%r74, %r74, 640;
	setp.ne.s32 	%p7, %r76, 0;
	@%p7 bra 	$L__BB2_3;
$L__BB2_12:
	setp.eq.s32 	%p8, %r4, 0;
	@%p8 bra 	$L__BB2_17;
	mad.lo.s32 	%r65, %r77, 160, %r44;
	add.s32 	%r67, %r65, %r42;
	add.s32 	%r80, %r67, 6400;
	shl.b32 	%r68, %r77, 2;
	mad.lo.s32 	%r69, %r1, 160, %r68;
	add.s32 	%r79, %r42, %r69;
	neg.s32 	%r78, %r4;
$L__BB2_14:
	.pragma "nounroll";
	ld.shared.u32 	%r70, [%r3];
	ld.shared.u32 	%r71, [%r79];
	ld.shared.u32 	%r72, [%r80];
	add.s32 	%r26, %r72, %r71;
	setp.le.s32 	%p9, %r70, %r26;
	@%p9 bra 	$L__BB2_16;
	st.shared.u32 	[%r3], %r26;
$L__BB2_16:
	bar.sync 	0;
	add.s32 	%r80, %r80, 160;
	add.s32 	%r79, %r79, 4;
	add.s32 	%r78, %r78, 1;
	setp.ne.s32 	%p10, %r78, 0;
	@%p10 bra 	$L__BB2_14;
$L__BB2_17:
	bar.sync 	0;
	ld.shared.u32 	%r73, [%r3];
	st.global.u32 	[%rd1], %r73;
	ret;

}
	// .globl	_Z10phaseThreePiiiiii
.visible .entry _Z10phaseThreePiiiiii(
	.param .u64 .ptr .align 1 _Z10phaseThreePiiiiii_param_0,
	.param .u32 _Z10phaseThreePiiiiii_param_1,
	.param .u32 _Z10phaseThreePiiiiii_param_2,
	.param .u32 _Z10phaseThreePiiiiii_param_3,
	.param .u32 _Z10phaseThreePiiiiii_param_4,
	.param .u32 _Z10phaseThreePiiiiii_param_5
)
{
	.reg .pred 	%p<11>;
	.reg .b32 	%r<85>;
	.reg .b64 	%rd<9>;
	// demoted variable
	.shared .align 4 .b8 _ZZ10phaseThreePiiiiiiE1d[19200];
	ld.param.u64 	%rd2, [_Z10phaseThreePiiiiii_param_0];
	ld.param.u32 	%r30, [_Z10phaseThreePiiiiii_param_1];
	ld.param.u32 	%r31, [_Z10phaseThreePiiiiii_param_2];
	ld.param.u32 	%r32, [_Z10phaseThreePiiiiii_param_3];
	ld.param.u32 	%r33, [_Z10phaseThreePiiiiii_param_4];
	ld.param.u32 	%r34, [_Z10phaseThreePiiiiii_param_5];
	cvta.to.global.u64 	%rd3, %rd2;
	mov.u32 	%r1, %tid.x;
	mad.lo.s32 	%r35, %r32, %r30, %r1;
	mov.u32 	%r2, %tid.y;
	mad.lo.s32 	%r36, %r33, %r30, %r2;
	mul.lo.s32 	%r37, %r34, %r30;
	add.s32 	%r38, %r37, %r1;
	add.s32 	%r39, %r37, %r2;
	mul.lo.s32 	%r40, %r35, %r31;
	add.s32 	%r41, %r40, %r36;
	mul.wide.s32 	%rd4, %r41, 4;
	add.s64 	%rd1, %rd3, %rd4;
	ld.global.u32 	%r42, [%rd1];
	mov.u32 	%r43, _ZZ10phaseThreePiiiiiiE1d;
	mad.lo.s32 	%r44, %r1, 160, %r43;
	shl.b32 	%r45, %r2, 2;
	add.s32 	%r3, %r44, %r45;
	st.shared.u32 	[%r3], %r42;
	mad.lo.s32 	%r46, %r38, %r31, %r36;
	mul.wide.s32 	%rd5, %r46, 4;
	add.s64 	%rd6, %rd3, %rd5;
	ld.global.u32 	%r47, [%rd6];
	st.shared.u32 	[%r3+6400], %r47;
	add.s32 	%r48, %r39, %r40;
	mul.wide.s32 	%rd7, %r48, 4;
	add.s64 	%rd8, %rd3, %rd7;
	ld.global.u32 	%r49, [%rd8];
	st.shared.u32 	[%r3+12800], %r49;
	bar.sync 	0;
	setp.lt.s32 	%p1, %r30, 1;
	@%p1 bra 	$L__BB3_17;
	and.b32  	%r4, %r30, 3;
	setp.lt.u32 	%p2, %r30, 4;
	mov.b32 	%r81, 0;
	@%p2 bra 	$L__BB3_12;
	and.b32  	%r81, %r30, 2147483644;
	neg.s32 	%r80, %r81;
	add.s32 	%r79, %r44, 12812;
	add.s32 	%r54, %r45, %r43;
	add.s32 	%r78, %r54, 6880;
$L__BB3_3:
	ld.shared.u32 	%r55, [%r3];
	ld.shared.u32 	%r56, [%r79+-12];
	ld.shared.u32 	%r57, [%r78+-480];
	add.s32 	%r12, %r57, %r56;
	setp.le.s32 	%p3, %r55, %r12;
	@%p3 bra 	$L__BB3_5;
	st.shared.u32 	[%r3], %r12;
$L__BB3_5:
	bar.sync 	0;
	ld.shared.u32 	%r58, [%r3];
	ld.shared.u32 	%r59, [%r79+-8];
	ld.shared.u32 	%r60, [%r78+-320];
	add.s32 	%r13, %r60, %r59;
	setp.le.s32 	%p4, %r58, %r13;
	@%p4 bra 	$L__BB3_7;
	st.shared.u32 	[%r3], %r13;
$L__BB3_7:
	bar.sync 	0;
	ld.shared.u32 	%r61, [%r3];
	ld.shared.u32 	%r62, [%r79+-4];
	ld.shared.u32 	%r63, [%r78+-160];
	add.s32 	%r14, %r63, %r62;
	setp.le.s32 	%p5, %r61, %r14;
	@%p5 bra 	$L__BB3_9;
	st.shared.u32 	[%r3], %r14;
$L__BB3_9:
	bar.sync 	0;
	ld.shared.u32 	%r64, [%r3];
	ld.shared.u32 	%r65, [%r79];
	ld.shared.u32 	%r66, [%r78];
	add.s32 	%r15, %r66, %r65;
	setp.le.s32 	%p6, %r64, %r15;
	@%p6 bra 	$L__BB3_11;
	st.shared.u32 	[%r3], %r15;
$L__BB3_11:
	bar.sync 	0;
	add.s32 	%r80, %r80, 4;
	add.s32 	%r79, %r79, 16;
	add.s32 	%r78, %r78, 640;
	setp.ne.s32 	%p7, %r80, 0;
	@%p7 bra 	$L__BB3_3;
$L__BB3_12:
	setp.eq.s32 	%p8, %r4, 0;
	@%p8 bra 	$L__BB3_17;
	mad.lo.s32 	%r68, %r81, 160, %r45;
	add.s32 	%r70, %r68, %r43;
	add.s32 	%r84, %r70, 6400;
	shl.b32 	%r71, %r81, 2;
	mad.lo.s32 	%r72, %r1, 160, %r71;
	add.s32 	%r73, %r72, %r43;
	add.s32 	%r83, %r73, 12800;
	neg.s32 	%r82, %r4;
$L__BB3_14:
	.pragma "nounroll";
	ld.shared.u32 	%r74, [%r3];
	ld.shared.u32 	%r75, [%r83];
	ld.shared.u32 	%r76, [%r84];
	add.s32 	%r26, %r76, %r75;
	setp.le.s32 	%p9, %r74, %r26;
	@%p9 bra 	$L__BB3_16;
	st.shared.u32 	[%r3], %r26;
$L__BB3_16:
	bar.sync 	0;
	add.s32 	%r84, %r84, 160;
	add.s32 	%r83, %r83, 4;
	add.s32 	%r82, %r82, 1;
	setp.ne.s32 	%p10, %r82, 0;
	@%p10 bra 	$L__BB3_14;
$L__BB3_17:
	bar.sync 	0;
	ld.shared.u32 	%r77, [%r3];
	st.global.u32 	[%rd1], %r77;
	ret;

}
	// .globl	_Z14floyd_warshallPiiiiii
.visible .entry _Z14floyd_warshallPiiiiii(
	.param .u64 .ptr .align 1 _Z14floyd_warshallPiiiiii_param_0,
	.param .u32 _Z14floyd_warshallPiiiiii_param_1,
	.param .u32 _Z14floyd_warshallPiiiiii_param_2,
	.param .u32 _Z14floyd_warshallPiiiiii_param_3,
	.param .u32 _Z14floyd_warshallPiiiiii_param_4,
	.param .u32 _Z14floyd_warshallPiiiiii_param_5
)
{
	.reg .pred 	%p<2>;
	.reg .b32 	%r<24>;
	.reg .b64 	%rd<9>;

	ld.param.u64 	%rd2, [_Z14floyd_warshallPiiiiii_param_0];
	ld.param.u32 	%r2, [_Z14floyd_warshallPiiiiii_param_1];
	ld.param.u32 	%r3, [_Z14floyd_warshallPiiiiii_param_2];
	ld.param.u32 	%r4, [_Z14floyd_warshallPiiiiii_param_3];
	ld.param.u32 	%r5, [_Z14floyd_warshallPiiiiii_param_4];
	ld.param.u32 	%r6, [_Z14floyd_warshallPiiiiii_param_5];
	cvta.to.global.u64 	%rd3, %rd2;
	mov.u32 	%r7, %ctaid.x;
	mov.u32 	%r8, %ntid.x;
	mov.u32 	%r9, %tid.x;
	mad.lo.s32 	%r10, %r7, %r8, %r9;
	mad.lo.s32 	%r11, %r4, %r2, %r10;
	mov.u32 	%r12, %ctaid.y;
	mov.u32 	%r13, %ntid.y;
	mov.u32 	%r14, %tid.y;
	mad.lo.s32 	%r15, %r12, %r13, %r14;
	mad.lo.s32 	%r16, %r5, %r2, %r15;
	mul.lo.s32 	%r17, %r11, %r3;
	add.s32 	%r18, %r17, %r16;
	mul.wide.s32 	%rd4, %r18, 4;
	add.s64 	%rd1, %rd3, %rd4;
	ld.global.u32 	%r19, [%rd1];
	add.s32 	%r20, %r17, %r6;
	mul.wide.s32 	%rd5, %r20, 4;
	add.s64 	%rd6, %rd3, %rd5;
	ld.global.u32 	%r21, [%rd6];
	mad.lo.s32 	%r22, %r6, %r3, %r16;
	mul.wide.s32 	%rd7, %r22, 4;
	add.s64 	%rd8, %rd3, %rd7;
	ld.global.u32 	%r23, [%rd8];
	add.s32 	%r1, %r23, %r21;
	setp.le.s32 	%p1, %r19, %r1;
	@%p1 bra 	$L__BB4_2;
	st.global.u32 	[%rd1], %r1;
$L__BB4_2:
	ret;

}


// ===== COMPILED SASS (sm_100) =====

	.target	sm_100

	.elftype	@"ET_EXEC"


//--------------------- .note.nv.tkinfo           --------------------------
	.section	.note.nv.tkinfo,"",@"SHT_NOTE"
	.sectionflags	@"SHF_NOTE_NV_TKINFO"
	.tkinfo
        /*0018*/ 	.word	0x00000002
        /*0030*/ 	.string	""
        /*0030*/ 	.string	"ptxas"
        /*0030*/ 	.string	"Cuda compilation tools, release 13.0, V13.0.88"
        /*0030*/ 	.string	"Build cuda_13.0.r13.0/compiler.36424714_0"
        /*0030*/ 	.string	"-arch sm_100 -m 64 "



//--------------------- .note.nv.cuinfo           --------------------------
	.section	.note.nv.cuinfo,"",@"SHT_NOTE"
	.sectionflags	@"SHF_NOTE_NV_CUINFO"
        /*0018*/ 	.short	0x0002
        /*001a*/ 	.short	0x0064
        /*001c*/ 	.short	0x0082
	.zero		2


//--------------------- .nv.info                  --------------------------
	.section	.nv.info,"",@"SHT_CUDA_INFO"
	.align	4


	//----- nvinfo : EIATTR_REGCOUNT
	.align		4
        /*0000*/ 	.byte	0x04, 0x2f
        /*0002*/ 	.short	(.L_1 - .L_0)
	.align		4
.L_0:
        /*0004*/ 	.word	index@(_Z8phaseOnePiiiiii)
        /*0008*/ 	.word	0x00000014


	//----- nvinfo : EIATTR_FRAME_SIZE
	.align		4
.L_1:
        /*000c*/ 	.byte	0x04, 0x11
        /*000e*/ 	.short	(.L_3 - .L_2)
	.align		4
.L_2:
        /*0010*/ 	.word	index@(_Z8phaseOnePiiiiii)
        /*0014*/ 	.word	0x00000000


	//----- nvinfo : EIATTR_REGCOUNT
	.align		4
.L_3:
        /*0018*/ 	.byte	0x04, 0x2f
        /*001a*/ 	.short	(.L_5 - .L_4)
	.align		4
.L_4:
        /*001c*/ 	.word	index@(_Z11phaseTwoRowPiiiiii)
        /*0020*/ 	.word	0x00000013


	//----- nvinfo : EIATTR_FRAME_SIZE
	.align		4
.L_5:
        /*0024*/ 	.byte	0x04, 0x11
        /*0026*/ 	.short	(.L_7 - .L_6)
	.align		4
.L_6:
        /*0028*/ 	.word	index@(_Z11phaseTwoRowPiiiiii)
        /*002c*/ 	.word	0x00000000


	//----- nvinfo : EIATTR_REGCOUNT
	.align		4
.L_7:
        /*0030*/ 	.byte	0x04, 0x2f
        /*0032*/ 	.short	(.L_9 - .L_8)
	.align		4
.L_8:
        /*0034*/ 	.word	index@(_Z11phaseTwoColPiiiiii)
        /*0038*/ 	.word	0x00000013


	//----- nvinfo : EIATTR_FRAME_SIZE
	.align		4
.L_9:
        /*003c*/ 	.byte	0x04, 0x11
        /*003e*/ 	.short	(.L_11 - .L_10)
	.align		4
.L_10:
        /*0040*/ 	.word	index@(_Z11phaseTwoColPiiiiii)
        /*0044*/ 	.word	0x00000000


	//----- nvinfo : EIATTR_REGCOUNT
	.align		4
.L_11:
        /*0048*/ 	.byte	0x04, 0x2f
        /*004a*/ 	.short	(.L_13 - .L_12)
	.align		4
.L_12:
        /*004c*/ 	.word	index@(_Z10phaseThreePiiiiii)
        /*0050*/ 	.word	0x00000013


	//----- nvinfo : EIATTR_FRAME_SIZE
	.align		4
.L_13:
        /*0054*/ 	.byte	0x04, 0x11
        /*0056*/ 	.short	(.L_15 - .L_14)
	.align		4
.L_14:
        /*0058*/ 	.word	index@(_Z10phaseThreePiiiiii)
        /*005c*/ 	.word	0x00000000


	//----- nvinfo : EIATTR_REGCOUNT
	.align		4
.L_15:
        /*0060*/ 	.byte	0x04, 0x2f
        /*0062*/ 	.short	(.L_17 - .L_16)
	.align		4
.L_16:
        /*0064*/ 	.word	index@(_Z14floyd_warshallPiiiiii)
        /*0068*/ 	.word	0x0000000c


	//----- nvinfo : EIATTR_FRAME_SIZE
	.align		4
.L_17:
        /*006c*/ 	.byte	0x04, 0x11
        /*006e*/ 	.short	(.L_19 - .L_18)
	.align		4
.L_18:
        /*0070*/ 	.word	index@(_Z14floyd_warshallPiiiiii)
        /*0074*/ 	.word	0x00000000


	//----- nvinfo : EIATTR_MIN_STACK_SIZE
	.align		4
.L_19:
        /*0078*/ 	.byte	0x04, 0x12
        /*007a*/ 	.short	(.L_21 - .L_20)
	.align		4
.L_20:
        /*007c*/ 	.word	index@(_Z14floyd_warshallPiiiiii)
        /*0080*/ 	.word	0x00000000


	//----- nvinfo : EIATTR_MIN_STACK_SIZE
	.align		4
.L_21:
        /*0084*/ 	.byte	0x04, 0x12
        /*0086*/ 	.short	(.L_23 - .L_22)
	.align		4
.L_22:
        /*0088*/ 	.word	index@(_Z10phaseThreePiiiiii)
        /*008c*/ 	.word	0x00000000


	//----- nvinfo : EIATTR_MIN_STACK_SIZE
	.align		4
.L_23:
        /*0090*/ 	.byte	0x04, 0x12
        /*0092*/ 	.short	(.L_25 - .L_24)
	.align		4
.L_24:
        /*0094*/ 	.word	index@(_Z11phaseTwoColPiiiiii)
        /*0098*/ 	.word	0x00000000


	//----- nvinfo : EIATTR_MIN_STACK_SIZE
	.align		4
.L_25:
        /*009c*/ 	.byte	0x04, 0x12
        /*009e*/ 	.short	(.L_27 - .L_26)
	.align		4
.L_26:
        /*00a0*/ 	.word	index@(_Z11phaseTwoRowPiiiiii)
        /*00a4*/ 	.word	0x00000000


	//----- nvinfo : EIATTR_MIN_STACK_SIZE
	.align		4
.L_27:
        /*00a8*/ 	.byte	0x04, 0x12
        /*00aa*/ 	.short	(.L_29 - .L_28)
	.align		4
.L_28:
        /*00ac*/ 	.word	index@(_Z8phaseOnePiiiiii)
        /*00b0*/ 	.word	0x00000000
.L_29:


//--------------------- .nv.compat                --------------------------
	.section	.nv.compat,"",@"SHT_CUDA_COMPAT_INFO"
	.align	4
        /*0000*/ 	.byte	0x02, 0x09, 0x00, 0x00, 0x02, 0x02, 0x01, 0x00, 0x02, 0x05, 0x05, 0x00, 0x03, 0x07, 0x01, 0x01
        /*0010*/ 	.byte	0x02, 0x03, 0x00, 0x00, 0x02, 0x06, 0x01, 0x00, 0x04, 0x0b, 0x08, 0x00, 0x09, 0x00, 0x00, 0x00
        /*0020*/ 	.byte	0x00, 0x00, 0x00, 0x00


//--------------------- .nv.info._Z14floyd_warshallPiiiiii --------------------------
	.section	.nv.info._Z14floyd_warshallPiiiiii,"",@"SHT_CUDA_INFO"
	.sectionflags	@""
	.align	4


	//----- nvinfo : EIATTR_CUDA_API_VERSION
	.align		4
        /*0000*/ 	.byte	0x04, 0x37
        /*0002*/ 	.short	(.L_31 - .L_30)
.L_30:
        /*0004*/ 	.word	0x00000082


	//----- nvinfo : EIATTR_KPARAM_INFO
	.align		4
.L_31:
        /*0008*/ 	.byte	0x04, 0x17
        /*000a*/ 	.short	(.L_33 - .L_32)
.L_32:
        /*000c*/ 	.word	0x00000000
        /*0010*/ 	.short	0x0005
        /*0012*/ 	.short	0x0018
        /*0014*/ 	.byte	0x00, 0xf0, 0x11, 0x00


	//----- nvinfo : EIATTR_KPARAM_INFO
	.align		4
.L_33:
        /*0018*/ 	.byte	0x04, 0x17
        /*001a*/ 	.short	(.L_35 - .L_34)
.L_34:
        /*001c*/ 	.word	0x00000000
        /*0020*/ 	.short	0x0004
        /*0022*/ 	.short	0x0014
        /*0024*/ 	.byte	0x00, 0xf0, 0x11, 0x00


	//----- nvinfo : EIATTR_KPARAM_INFO
	.align		4
.L_35:
        /*0028*/ 	.byte	0x04, 0x17
        /*002a*/ 	.short	(.L_37 - .L_36)
.L_36:
        /*002c*/ 	.word	0x00000000
        /*0030*/ 	.short	0x0003
        /*0032*/ 	.short	0x0010
        /*0034*/ 	.byte	0x00, 0xf0, 0x11, 0x00


	//----- nvinfo : EIATTR_KPARAM_INFO
	.align		4
.L_37:
        /*0038*/ 	.byte	0x04, 0x17
        /*003a*/ 	.short	(.L_39 - .L_38)
.L_38:
        /*003c*/ 	.word	0x00000000
        /*0040*/ 	.short	0x0002
        /*0042*/ 	.short	0x000c
        /*0044*/ 	.byte	0x00, 0xf0, 0x11, 0x00


	//----- nvinfo : EIATTR_KPARAM_INFO
	.align		4
.L_39:
        /*0048*/ 	.byte	0x04, 0x17
        /*004a*/ 	.short	(.L_41 - .L_40)
.L_40:
        /*004c*/ 	.word	0x00000000
        /*0050*/ 	.short	0x0001
        /*0052*/ 	.short	0x0008
        /*0054*/ 	.byte	0x00, 0xf0, 0x11, 0x00


	//----- nvinfo : EIATTR_KPARAM_INFO
	.align		4
.L_41:
        /*0058*/ 	.byte	0x04, 0x17
        /*005a*/ 	.short	(.L_43 - .L_42)
.L_42:
        /*005c*/ 	.word	0x00000000
        /*0060*/ 	.short	0x0000
        /*0062*/ 	.short	0x0000
        /*0064*/ 	.byte	0x00, 0xf5, 0x21, 0x00


	//----- nvinfo : EIATTR_SPARSE_MMA_MASK
	.align		4
.L_43:
        /*0068*/ 	.byte	0x03, 0x50
        /*006a*/ 	.short	0x0000


	//----- nvinfo : EIATTR_MAXREG_COUNT
	.align		4
        /*006c*/ 	.byte	0x03, 0x1b
        /*006e*/ 	.short	0x00ff


	//----- nvinfo : EIATTR_MERCURY_ISA_VERSION
	.align		4
        /*0070*/ 	.byte	0x03, 0x5f
        /*0072*/ 	.short	0x0101


	//----- nvinfo : EIATTR_VRC_CTA_INIT_COUNT
	.align		4
        /*0074*/ 	.byte	0x02, 0x4a
	.zero		1
	.zero		1


	//----- nvinfo : EIATTR_EXIT_INSTR_OFFSETS
	.align		4
        /*0078*/ 	.byte	0x04, 0x1c
        /*007a*/ 	.short	(.L_45 - .L_44)


	//   ....[0]....
.L_44:
        /*007c*/ 	.word	0x000001b0


	//   ....[1]....
        /*0080*/ 	.word	0x000001d0


	//----- nvinfo : EIATTR_CBANK_PARAM_SIZE
	.align		4
.L_45:
        /*0084*/ 	.byte	0x03, 0x19
        /*0086*/ 	.short	0x001c


	//----- nvinfo : EIATTR_PARAM_CBANK
	.align		4
        /*0088*/ 	.byte	0x04, 0x0a
        /*008a*/ 	.short	(.L_47 - .L_46)
	.align		4
.L_46:
        /*008c*/ 	.word	index@(.nv.constant0._Z14floyd_warshallPiiiiii)
        /*0090*/ 	.short	0x0380
        /*0092*/ 	.short	0x001c


	//----- nvinfo : EIATTR_SW_WAR
	.align		4
.L_47:
        /*0094*/ 	.byte	0x04, 0x36
        /*0096*/ 	.short	(.L_49 - .L_48)
.L_48:
        /*0098*/ 	.word	0x00000008
.L_49:


//--------------------- .nv.info._Z10phaseThreePiiiiii --------------------------
	.section	.nv.info._Z10phaseThreePiiiiii,"",@"SHT_CUDA_INFO"
	.sectionflags	@""
	.align	4


	//----- nvinfo : EIATTR_CUDA_API_VERSION
	.align		4
        /*0000*/ 	.byte	0x04, 0x37
        /*0002*/ 	.short	(.L_51 - .L_50)
.L_50:
        /*0004*/ 	.word	0x00000082


	//----- nvinfo : EIATTR_KPARAM_INFO
	.align		4
.L_51:
        /*0008*/ 	.byte	0x04, 0x17
        /*000a*/ 	.short	(.L_53 - .L_52)
.L_52:
        /*000c*/ 	.word	0x00000000
        /*0010*/ 	.short	0x0005
        /*0012*/ 	.short	0x0018
        /*0014*/ 	.byte	0x00, 0xf0, 0x11, 0x00


	//----- nvinfo : EIATTR_KPARAM_INFO
	.align		4
.L_53:
        /*0018*/ 	.byte	0x04, 0x17
        /*001a*/ 	.short	(.L_55 - .L_54)
.L_54:
        /*001c*/ 	.word	0x00000000
        /*0020*/ 	.short	0x0004
        /*0022*/ 	.short	0x0014
        /*0024*/ 	.byte	0x00, 0xf0, 0x11, 0x00


	//----- nvinfo : EIATTR_KPARAM_INFO
	.align		4
.L_55:
        /*0028*/ 	.byte	0x04, 0x17
        /*002a*/ 	.short	(.L_57 - .L_56)
.L_56:
        /*002c*/ 	.word	0x00000000
        /*0030*/ 	.short	0x0003
        /*0032*/ 	.short	0x0010
        /*0034*/ 	.byte	0x00, 0xf0, 0x11, 0x00


	//----- nvinfo : EIATTR_KPARAM_INFO
	.align		4
.L_57:
        /*0038*/ 	.byte	0x04, 0x17
        /*003a*/ 	.short	(.L_59 - .L_58)
.L_58:
        /*003c*/ 	.word	0x00000000
        /*0040*/ 	.short	0x0002
        /*0042*/ 	.short	0x000c
        /*0044*/ 	.byte	0x00, 0xf0, 0x11, 0x00


	//----- nvinfo : EIATTR_KPARAM_INFO
	.align		4
.L_59:
        /*0048*/ 	.byte	0x04, 0x17
        /*004a*/ 	.short	(.L_61 - .L_60)
.L_60:
        /*004c*/ 	.word	0x00000000
        /*0050*/ 	.short	0x0001
        /*0052*/ 	.short	0x0008
        /*0054*/ 	.byte	0x00, 0xf0, 0x11, 0x00


	//----- nvinfo : EIATTR_KPARAM_INFO
	.align		4
.L_61:
        /*0058*/ 	.byte	0x04, 0x17
        /*005a*/ 	.short	(.L_63 - .L_62)
.L_62:
        /*005c*/ 	.word	0x00000000
        /*0060*/ 	.short	0x0000
        /*0062*/ 	.short	0x0000
        /*0064*/ 	.byte	0x00, 0xf5, 0x21, 0x00


	//----- nvinfo : EIATTR_SPARSE_MMA_MASK
	.align		4
.L_63:
        /*0068*/ 	.byte	0x03, 0x50
        /*006a*/ 	.short	0x0000


	//----- nvinfo : EIATTR_MAXREG_COUNT
	.align		4
        /*006c*/ 	.byte	0x03, 0x1b
        /*006e*/ 	.short	0x00ff


	//----- nvinfo : EIATTR_NUM_BARRIERS
	.align		4
        /*0070*/ 	.byte	0x02, 0x4c
        /*0072*/ 	.byte	0x01
	.zero		1


	//----- nvinfo : EIATTR_MERCURY_ISA_VERSION
	.align		4
        /*0074*/ 	.byte	0x03, 0x5f
        /*0076*/ 	.short	0x0101


	//----- nvinfo : EIATTR_VRC_CTA_INIT_COUNT
	.align		4
        /*0078*/ 	.byte	0x02, 0x4a
	.zero		1
	.zero		1


	//----- nvinfo : EIATTR_EXIT_INSTR_OFFSETS
	.align		4
        /*007c*/ 	.byte	0x04, 0x1c
        /*007e*/ 	.short	(.L_65 - .L_64)


	//   ....[0]....
.L_64:
        /*0080*/ 	.word	0x00000610


	//----- nvinfo : EIATTR_CBANK_PARAM_SIZE
	.align		4
.L_65:
        /*0084*/ 	.byte	0x03, 0x19
        /*0086*/ 	.short	0x001c


	//----- nvinfo : EIATTR_PARAM_CBANK
	.align		4
        /*0088*/ 	.byte	0x04, 0x0a
        /*008a*/ 	.short	(.L_67 - .L_66)
	.align		4
.L_66:
        /*008c*/ 	.word	index@(.nv.constant0._Z10phaseThreePiiiiii)
        /*0090*/ 	.short	0x0380
        /*0092*/ 	.short	0x001c


	//----- nvinfo : EIATTR_SW_WAR
	.align		4
.L_67:
        /*0094*/ 	.byte	0x04, 0x36
        /*0096*/ 	.short	(.L_69 - .L_68)
.L_68:
        /*0098*/ 	.word	0x00000008
.L_69:


//--------------------- .nv.info._Z11phaseTwoColPiiiiii --------------------------
	.section	.nv.info._Z11phaseTwoColPiiiiii,"",@"SHT_CUDA_INFO"
	.sectionflags	@""
	.align	4


	//----- nvinfo : EIATTR_CUDA_API_VERSION
	.align		4
        /*0000*/ 	.byte	0x04, 0x37
        /*0002*/ 	.short	(.L_71 - .L_70)
.L_70:
        /*0004*/ 	.word	0x00000082


	//----- nvinfo : EIATTR_KPARAM_INFO
	.align		4
.L_71:
        /*0008*/ 	.byte	0x04, 0x17
        /*000a*/ 	.short	(.L_73 - .L_72)
.L_72:
        /*000c*/ 	.word	0x00000000
        /*0010*/ 	.short	0x0005
        /*0012*/ 	.short	0x0018
        /*0014*/ 	.byte	0x00, 0xf0, 0x11, 0x00


	//----- nvinfo : EIATTR_KPARAM_INFO
	.align		4
.L_73:
        /*0018*/ 	.byte	0x04, 0x17
        /*001a*/ 	.short	(.L_75 - .L_74)
.L_74:
        /*001c*/ 	.word	0x00000000
        /*0020*/ 	.short	0x0004
        /*0022*/ 	.short	0x0014
        /*0024*/ 	.byte	0x00, 0xf0, 0x11, 0x00


	//----- nvinfo : EIATTR_KPARAM_INFO
	.align		4
.L_75:
        /*0028*/ 	.byte	0x04, 0x17
        /*002a*/ 	.short	(.L_77 - .L_76)
.L_76:
        /*002c*/ 	.word	0x00000000
        /*0030*/ 	.short	0x0003
        /*0032*/ 	.short	0x0010
        /*0034*/ 	.byte	0x00, 0xf0, 0x11, 0x00


	//----- nvinfo : EIATTR_KPARAM_INFO
	.align		4
.L_77:
        /*0038*/ 	.byte	0x04, 0x17
        /*003a*/ 	.short	(.L_79 - .L_78)
.L_78:
        /*003c*/ 	.word	0x00000000
        /*0040*/ 	.short	0x0002
        /*0042*/ 	.short	0x000c
        /*0044*/ 	.byte	0x00, 0xf0, 0x11, 0x00


	//----- nvinfo : EIATTR_KPARAM_INFO
	.align		4
.L_79:
        /*0048*/ 	.byte	0x04, 0x17
        /*004a*/ 	.short	(.L_81 - .L_80)
.L_80:
        /*004c*/ 	.word	0x00000000
        /*0050*/ 	.short	0x0001
        /*0052*/ 	.short	0x0008
        /*0054*/ 	.byte	0x00, 0xf0, 0x11, 0x00


	//----- nvinfo : EIATTR_KPARAM_INFO
	.align		4
.L_81:
        /*0058*/ 	.byte	0x04, 0x17
        /*005a*/ 	.short	(.L_83 - .L_82)
.L_82:
        /*005c*/ 	.word	0x00000000
        /*0060*/ 	.short	0x0000
        /*0062*/ 	.short	0x0000
        /*0064*/ 	.byte	0x00, 0xf5, 0x21, 0x00


	//----- nvinfo : EIATTR_SPARSE_MMA_MASK
	.align		4
.L_83:
        /*0068*/ 	.byte	0x03, 0x50
        /*006a*/ 	.short	0x0000


	//----- nvinfo : EIATTR_MAXREG_COUNT
	.align		4
        /*006c*/ 	.byte	0x03, 0x1b
        /*006e*/ 	.short	0x00ff


	//----- nvinfo : EIATTR_NUM_BARRIERS
	.align		4
        /*0070*/ 	.byte	0x02, 0x4c
        /*0072*/ 	.byte	0x01
	.zero		1


	//----- nvinfo : EIATTR_MERCURY_ISA_VERSION
	.align		4
        /*0074*/ 	.byte	0x03, 0x5f
        /*0076*/ 	.short	0x0101


	//----- nvinfo : EIATTR_VRC_CTA_INIT_COUNT
	.align		4
        /*0078*/ 	.byte	0x02, 0x4a
	.zero		1
	.zero		1


	//----- nvinfo : EIATTR_EXIT_INSTR_OFFSETS
	.align		4
        /*007c*/ 	.byte	0x04, 0x1c
        /*007e*/ 	.short	(.L_85 - .L_84)


	//   ....[0]....
.L_84:
        /*0080*/ 	.word	0x000005c0


	//----- nvinfo : EIATTR_CBANK_PARAM_SIZE
	.align		4
.L_85:
        /*0084*/ 	.byte	0x03, 0x19
        /*0086*/ 	.short	0x001c


	//----- nvinfo : EIATTR_PARAM_CBANK
	.align		4
        /*0088*/ 	.byte	0x04, 0x0a
        /*008a*/ 	.short	(.L_87 - .L_86)
	.align		4
.L_86:
        /*008c*/ 	.word	index@(.nv.constant0._Z11phaseTwoColPiiiiii)
        /*0090*/ 	.short	0x0380
        /*0092*/ 	.short	0x001c


	//----- nvinfo : EIATTR_SW_WAR
	.align		4
.L_87:
        /*0094*/ 	.byte	0x04, 0x36
        /*0096*/ 	.short	(.L_89 - .L_88)
.L_88:
        /*0098*/ 	.word	0x00000008
.L_89:


//--------------------- .nv.info._Z11phaseTwoRowPiiiiii --------------------------
	.section	.nv.info._Z11phaseTwoRowPiiiiii,"",@"SHT_CUDA_INFO"
	.sectionflags	@""
	.align	4


	//----- nvinfo : EIATTR_CUDA_API_VERSION
	.align		4
        /*0000*/ 	.byte	0x04, 0x37
        /*0002*/ 	.short	(.L_91 - .L_90)
.L_90:
        /*0004*/ 	.word	0x00000082


	//----- nvinfo : EIATTR_KPARAM_INFO
	.align		4
.L_91:
        /*0008*/ 	.byte	0x04, 0x17
        /*000a*/ 	.short	(.L_93 - .L_92)
.L_92:
        /*000c*/ 	.word	0x00000000
        /*0010*/ 	.short	0x0005
        /*0012*/ 	.short	0x0018
        /*0014*/ 	.byte	0x00, 0xf0, 0x11, 0x00


	//----- nvinfo : EIATTR_KPARAM_INFO
	.align		4
.L_93:
        /*0018*/ 	.byte	0x04, 0x17
        /*001a*/ 	.short	(.L_95 - .L_94)
.L_94:
        /*001c*/ 	.word	0x00000000
        /*0020*/ 	.short	0x0004
        /*0022*/ 	.short	0x0014
        /*0024*/ 	.byte	0x00, 0xf0, 0x11, 0x00


	//----- nvinfo : EIATTR_KPARAM_INFO
	.align		4
.L_95:
        /*0028*/ 	.byte	0x04, 0x17
        /*002a*/ 	.short	(.L_97 - .L_96)
.L_96:
        /*002c*/ 	.word	0x00000000
        /*0030*/ 	.short	0x0003
        /*0032*/ 	.short	0x0010
        /*0034*/ 	.byte	0x00, 0xf0, 0x11, 0x00


	//----- nvinfo : EIATTR_KPARAM_INFO
	.align		4
.L_97:
        /*0038*/ 	.byte	0x04, 0x17
        /*003a*/ 	.short	(.L_99 - .L_98)
.L_98:
        /*003c*/ 	.word	0x00000000
        /*0040*/ 	.short	0x0002
        /*0042*/ 	.short	0x000c
        /*0044*/ 	.byte	0x00, 0xf0, 0x11, 0x00


	//----- nvinfo : EIATTR_KPARAM_INFO
	.align		4
.L_99:
        /*0048*/ 	.byte	0x04, 0x17
        /*004a*/ 	.short	(.L_101 - .L_100)
.L_100:
        /*004c*/ 	.word	0x00000000
        /*0050*/ 	.short	0x0001
        /*0052*/ 	.short	0x0008
        /*0054*/ 	.byte	0x00, 0xf0, 0x11, 0x00


	//----- nvinfo : EIATTR_KPARAM_INFO
	.align		4
.L_101:
        /*0058*/ 	.byte	0x04, 0x17
        /*005a*/ 	.short	(.L_103 - .L_102)
.L_102:
        /*005c*/ 	.word	0x00000000
        /*0060*/ 	.short	0x0000
        /*0062*/ 	.short	0x0000
        /*0064*/ 	.byte	0x00, 0xf5, 0x21, 0x00


	//----- nvinfo : EIATTR_SPARSE_MMA_MASK
	.align		4
.L_103:
        /*0068*/ 	.byte	0x03, 0x50
        /*006a*/ 	.short	0x0000


	//----- nvinfo : EIATTR_MAXREG_COUNT
	.align		4
        /*006c*/ 	.byte	0x03, 0x1b
        /*006e*/ 	.short	0x00ff


	//----- nvinfo : EIATTR_NUM_BARRIERS
	.align		4
        /*0070*/ 	.byte	0x02, 0x4c
        /*0072*/ 	.byte	0x01
	.zero		1


	//----- nvinfo : EIATTR_MERCURY_ISA_VERSION
	.align		4
        /*0074*/ 	.byte	0x03, 0x5f
        /*0076*/ 	.short	0x0101


	//----- nvinfo : EIATTR_VRC_CTA_INIT_COUNT
	.align		4
        /*0078*/ 	.byte	0x02, 0x4a
	.zero		1
	.zero		1


	//----- nvinfo : EIATTR_EXIT_INSTR_OFFSETS
	.align		4
        /*007c*/ 	.byte	0x04, 0x1c
        /*007e*/ 	.short	(.L_105 - .L_104)


	//   ....[0]....
.L_104:
        /*0080*/ 	.word	0x000005d0


	//----- nvinfo : EIATTR_CBANK_PARAM_SIZE
	.align		4
.L_105:
        /*0084*/ 	.byte	0x03, 0x19
        /*0086*/ 	.short	0x001c


	//----- nvinfo : EIATTR_PARAM_CBANK
	.align		4
        /*0088*/ 	.byte	0x04, 0x0a
        /*008a*/ 	.short	(.L_107 - .L_106)
	.align		4
.L_106:
        /*008c*/ 	.word	index@(.nv.constant0._Z11phaseTwoRowPiiiiii)
        /*0090*/ 	.short	0x0380
        /*0092*/ 	.short	0x001c


	//----- nvinfo : EIATTR_SW_WAR
	.align		4
.L_107:
        /*0094*/ 	.byte	0x04, 0x36
        /*0096*/ 	.short	(.L_109 - .L_108)
.L_108:
        /*0098*/ 	.word	0x00000008
.L_109:


//--------------------- .nv.info._Z8phaseOnePiiiiii --------------------------
	.section	.nv.info._Z8phaseOnePiiiiii,"",@"SHT_CUDA_INFO"
	.sectionflags	@""
	.align	4


	//----- nvinfo : EIATTR_CUDA_API_VERSION
	.align		4
        /*0000*/ 	.byte	0x04, 0x37
        /*0002*/ 	.short	(.L_111 - .L_110)
.L_110:
        /*0004*/ 	.word	0x00000082


	//----- nvinfo : EIATTR_KPARAM_INFO
	.align		4
.L_111:
        /*0008*/ 	.byte	0x04, 0x17
        /*000a*/ 	.short	(.L_113 - .L_112)
.L_112:
        /*000c*/ 	.word	0x00000000
        /*0010*/ 	.short	0x0005
        /*0012*/ 	.short	0x0018
        /*0014*/ 	.byte	0x00, 0xf0, 0x11, 0x00


	//----- nvinfo : EIATTR_KPARAM_INFO
	.align		4
.L_113:
        /*0018*/ 	.byte	0x04, 0x17
        /*001a*/ 	.short	(.L_115 - .L_114)
.L_114:
        /*001c*/ 	.word	0x00000000
        /*0020*/ 	.short	0x0004
        /*0022*/ 	.short	0x0014
        /*0024*/ 	.byte	0x00, 0xf0, 0x11, 0x00


	//----- nvinfo : EIATTR_KPARAM_INFO
	.align		4
.L_115:
        /*0028*/ 	.byte	0x04, 0x17
        /*002a*/ 	.short	(.L_117 - .L_116)
.L_116:
        /*002c*/ 	.word	0x00000000
        /*0030*/ 	.short	0x0003
        /*0032*/ 	.short	0x0010
        /*0034*/ 	.byte	0x00, 0xf0, 0x11, 0x00


	//----- nvinfo : EIATTR_KPARAM_INFO
	.align		4
.L_117:
        /*0038*/ 	.byte	0x04, 0x17
        /*003a*/ 	.short	(.L_119 - .L_118)
.L_118:
        /*003c*/ 	.word	0x00000000
        /*0040*/ 	.short	0x0002
        /*0042*/ 	.short	0x000c
        /*0044*/ 	.byte	0x00, 0xf0, 0x11, 0x00


	//----- nvinfo : EIATTR_KPARAM_INFO
	.align		4
.L_119:
        /*0048*/ 	.byte	0x04, 0x17
        /*004a*/ 	.short	(.L_121 - .L_120)
.L_120:
        /*004c*/ 	.word	0x00000000
        /*0050*/ 	.short	0x0001
        /*0052*/ 	.short	0x0008
        /*0054*/ 	.byte	0x00, 0xf0, 0x11, 0x00


	//----- nvinfo : EIATTR_KPARAM_INFO
	.align		4
.L_121:
        /*0058*/ 	.byte	0x04, 0x17
        /*005a*/ 	.short	(.L_123 - .L_122)
.L_122:
        /*005c*/ 	.word	0x00000000
        /*0060*/ 	.short	0x0000
        /*0062*/ 	.short	0x0000
        /*0064*/ 	.byte	0x00, 0xf5, 0x21, 0x00


	//----- nvinfo : EIATTR_SPARSE_MMA_MASK
	.align		4
.L_123:
        /*0068*/ 	.byte	0x03, 0x50
        /*006a*/ 	.short	0x0000


	//----- nvinfo : EIATTR_MAXREG_COUNT
	.align		4
        /*006c*/ 	.byte	0x03, 0x1b
        /*006e*/ 	.short	0x00ff


	//----- nvinfo : EIATTR_NUM_BARRIERS
	.align		4
        /*0070*/ 	.byte	0x02, 0x4c
        /*0072*/ 	.byte	0x01
	.zero		1


	//----- nvinfo : EIATTR_MERCURY_ISA_VERSION
	.align		4
        /*0074*/ 	.byte	0x03, 0x5f
        /*0076*/ 	.short	0x0101


	//----- nvinfo : EIATTR_VRC_CTA_INIT_COUNT
	.align		4
        /*0078*/ 	.byte	0x02, 0x4a
	.zero		1
	.zero		1


	//----- nvinfo : EIATTR_EXIT_INSTR_OFFSETS
	.align		4
        /*007c*/ 	.byte	0x04, 0x1c
        /*007e*/ 	.short	(.L_125 - .L_124)


	//   ....[0]....
.L_124:
        /*0080*/ 	.word	0x00000550


	//----- nvinfo : EIATTR_CBANK_PARAM_SIZE
	.align		4
.L_125:
        /*0084*/ 	.byte	0x03, 0x19
        /*0086*/ 	.short	0x001c


	//----- nvinfo : EIATTR_PARAM_CBANK
	.align		4
        /*0088*/ 	.byte	0x04, 0x0a
        /*008a*/ 	.short	(.L_127 - .L_126)
	.align		4
.L_126:
        /*008c*/ 	.word	index@(.nv.constant0._Z8phaseOnePiiiiii)
        /*0090*/ 	.short	0x0380
        /*0092*/ 	.short	0x001c


	//----- nvinfo : EIATTR_SW_WAR
	.align		4
.L_127:
        /*0094*/ 	.byte	0x04, 0x36
        /*0096*/ 	.short	(.L_129 - .L_128)
.L_128:
        /*0098*/ 	.word	0x00000008
.L_129:


//--------------------- .nv.callgraph             --------------------------
	.section	.nv.callgraph,"",@"SHT_CUDA_CALLGRAPH"
	.align	4
	.sectionentsize	8
	.align		4
        /*0000*/ 	.word	0x00000000
	.align		4
        /*0004*/ 	.word	0xffffffff
	.align		4
        /*0008*/ 	.word	0x00000000
	.align		4
        /*000c*/ 	.word	0xfffffffe
	.align		4
        /*0010*/ 	.word	0x00000000
	.align		4
        /*0014*/ 	.word	0xfffffffd
	.align		4
        /*0018*/ 	.word	0x00000000
	.align		4
        /*001c*/ 	.word	0xfffffffc


//--------------------- .text._Z14floyd_warshallPiiiiii --------------------------
	.section	.text._Z14floyd_warshallPiiiiii,"ax",@progbits
	.align	128
        .global         _Z14floyd_warshallPiiiiii
        .type           _Z14floyd_warshallPiiiiii,@function
        .size           _Z14floyd_warshallPiiiiii,(.L_x_21 - _Z14floyd_warshallPiiiiii)
        .other          _Z14floyd_warshallPiiiiii,@"STO_CUDA_ENTRY STV_DEFAULT"
_Z14floyd_warshallPiiiiii:
.text._Z14floyd_warshallPiiiiii:
[----:B------:R-:W-:Y:S01]  /*0000*/  LDC R1, c[0x0][0x37c] ;  /* 0x0000df00ff017b82 */ /* 0x000fe20000000800 */
[----:B------:R-:W0:Y:S07]  /*0010*/  S2R R0, SR_TID.X ;  /* 0x0000000000007919 */ /* 0x000e2e0000002100 */
[----:B------:R-:W0:Y:S01]  /*0020*/  LDC R5, c[0x0][0x360] ;  /* 0x0000d800ff057b82 */ /* 0x000e220000000800 */
[----:B------:R-:W1:Y:S01]  /*0030*/  LDCU.64 UR8, c[0x0][0x390] ;  /* 0x00007200ff0877ac */ /* 0x000e620008000a00 */
[----:B------:R-:W2:Y:S01]  /*0040*/  S2R R4, SR_TID.Y ;  /* 0x0000000000047919 */ /* 0x000ea20000002200 */
[----:B------:R-:W3:Y:S05]  /*0050*/  LDCU UR10, c[0x0][0x398] ;  /* 0x00007300ff0a77ac */ /* 0x000eea0008000800 */
[----:B------:R-:W0:Y:S01]  /*0060*/  S2UR UR6, SR_CTAID.X ;  /* 0x00000000000679c3 */ /* 0x000e220000002500 */
[----:B------:R-:W4:Y:S07]  /*0070*/  LDCU.64 UR4, c[0x0][0x358] ;  /* 0x00006b00ff0477ac */ /* 0x000f2e0008000a00 */
[----:B------:R-:W2:Y:S08]  /*0080*/  S2UR UR7, SR_CTAID.Y ;  /* 0x00000000000779c3 */ /* 0x000eb00000002600 */
[----:B------:R-:W2:Y:S08]  /*0090*/  LDC R7, c[0x0][0x364] ;  /* 0x0000d900ff077b82 */ /* 0x000eb00000000800 */
[----:B------:R-:W1:Y:S01]  /*00a0*/  LDC.64 R8, c[0x0][0x388] ;  /* 0x0000e200ff087b82 */ /* 0x000e620000000a00 */
[----:B0-----:R-:W-:-:S07]  /*00b0*/  IMAD R5, R5, UR6, R0 ;  /* 0x0000000605057c24 */ /* 0x001fce000f8e0200 */
[----:B------:R-:W0:Y:S01]  /*00c0*/  LDC.64 R2, c[0x0][0x380] ;  /* 0x0000e000ff027b82 */ /* 0x000e220000000a00 */
[----:B--2---:R-:W-:Y:S02]  /*00d0*/  IMAD R7, R7, UR7, R4 ;  /* 0x0000000707077c24 */ /* 0x004fe4000f8e0204 */
[C---:B-1----:R-:W-:Y:S02]  /*00e0*/  IMAD R0, R8.reuse, UR8, R5 ;  /* 0x0000000808007c24 */ /* 0x042fe4000f8e0205 */
[----:B------:R-:W-:Y:S02]  /*00f0*/  IMAD R6, R8, UR9, R7 ;  /* 0x0000000908067c24 */ /* 0x000fe4000f8e0207 */
[CC--:B---3--:R-:W-:Y:S02]  /*0100*/  IMAD R5, R0.reuse, R9.reuse, UR10 ;  /* 0x0000000a00057e24 */ /* 0x0c8fe4000f8e0209 */
[--C-:B------:R-:W-:Y:S02]  /*0110*/  IMAD R7, R9, UR10, R6.reuse ;  /* 0x0000000a09077c24 */ /* 0x100fe4000f8e0206 */
[----:B------:R-:W-:-:S02]  /*0120*/  IMAD R9, R0, R9, R6 ;  /* 0x0000000900097224 */ /* 0x000fc400078e0206 */
[----:B0-----:R-:W-:-:S04]  /*0130*/  IMAD.WIDE R4, R5, 0x4, R2 ;  /* 0x0000000405047825 */ /* 0x001fc800078e0202 */
[--C-:B------:R-:W-:Y:S02]  /*0140*/  IMAD.WIDE R6, R7, 0x4, R2.reuse ;  /* 0x0000000407067825 */ /* 0x100fe400078e0202 */
[----:B----4-:R-:W2:Y:S02]  /*0150*/  LDG.E R4, desc[UR4][R4.64] ;  /* 0x0000000404047981 */ /* 0x010ea4000c1e1900 */
[----:B------:R-:W-:Y:S02]  /*0160*/  IMAD.WIDE R2, R9, 0x4, R2 ;  /* 0x0000000409027825 */ /* 0x000fe400078e0202 */
[----:B------:R-:W2:Y:S04]  /*0170*/  LDG.E R7, desc[UR4][R6.64] ;  /* 0x0000000406077981 */ /* 0x000ea8000c1e1900 */
[----:B------:R-:W3:Y:S01]  /*0180*/  LDG.E R0, desc[UR4][R2.64] ;  /* 0x0000000402007981 */ /* 0x000ee2000c1e1900 */
[----:B--2---:R-:W-:-:S04]  /*0190*/  IADD3 R9, PT, PT, R4, R7, RZ ;  /* 0x0000000704097210 */ /* 0x004fc80007ffe0ff */
[----:B---3--:R-:W-:-:S13]  /*01a0*/  ISETP.GT.AND P0, PT, R0, R9, PT ;  /* 0x000000090000720c */ /* 0x008fda0003f04270 */
[----:B------:R-:W-:Y:S05]  /*01b0*/  @!P0 EXIT ;  /* 0x000000000000894d */ /* 0x000fea0003800000 */
[----:B------:R-:W-:Y:S01]  /*01c0*/  STG.E desc[UR4][R2.64], R9 ;  /* 0x0000000902007986 */ /* 0x000fe2000c101904 */
[----:B------:R-:W-:Y:S05]  /*01d0*/  EXIT ;  /* 0x000000000000794d */ /* 0x000fea0003800000 */
.L_x_0:
[----:B------:R-:W-:-:S00]  /*01e0*/  BRA `(.L_x_0) ;  /* 0xfffffffc00fc7947 */ /* 0x000fc0000383ffff */
[----:B------:R-:W-:-:S00]  /*01f0*/  NOP ;  /* 0x0000000000007918 */ /* 0x000fc00000000000 */
        /* <DEDUP_REMOVED lines=8> */
.L_x_21:


//--------------------- .text._Z10phaseThreePiiiiii --------------------------
	.section	.text._Z10phaseThreePiiiiii,"ax",@progbits
	.align	128
        .global         _Z10phaseThreePiiiiii
        .type           _Z10phaseThreePiiiiii,@function
        .size           _Z10phaseThreePiiiiii,(.L_x_22 - _Z10phaseThreePiiiiii)
        .other          _Z10phaseThreePiiiiii,@"STO_CUDA_ENTRY STV_DEFAULT"
_Z10phaseThreePiiiiii:
.text._Z10phaseThreePiiiiii:
[----:B------:R-:W-:Y:S01]  /*0000*/  LDC R1, c[0x0][0x37c] ;  /* 0x0000df00ff017b82 */ /* 0x000fe20000000800 */
[----:B------:R-:W0:Y:S07]  /*0010*/  S2R R15, SR_TID.Y ;  /* 0x00000000000f7919 */ /* 0x000e2e0000002200 */
[----:B------:R-:W0:Y:S01]  /*0020*/  LDC.64 R2, c[0x0][0x388] ;  /* 0x0000e200ff027b82 */ /* 0x000e220000000a00 */
[----:B------:R-:W0:Y:S01]  /*0030*/  LDCU.64 UR6, c[0x0][0x390] ;  /* 0x00007200ff0677ac */ /* 0x000e220008000a00 */
[----:B------:R-:W1:Y:S01]  /*0040*/  S2R R7, SR_TID.X ;  /* 0x0000000000077919 */ /* 0x000e620000002100 */
[----:B------:R-:W2:Y:S05]  /*0050*/  LDCU UR8, c[0x0][0x398] ;  /* 0x00007300ff0877ac */ /* 0x000eaa0008000800 */
[----:B------:R-:W3:Y:S01]  /*0060*/  LDC.64 R4, c[0x0][0x380] ;  /* 0x0000e000ff047b82 */ /* 0x000ee20000000a00 */
[----:B------:R-:W4:Y:S01]  /*0070*/  LDCU.64 UR4, c[0x0][0x358] ;  /* 0x00006b00ff0477ac */ /* 0x000f220008000a00 */
[----:B0-----:R-:W-:-:S02]  /*0080*/  IMAD R6, R2, UR7, R15 ;  /* 0x0000000702067c24 */ /* 0x001fc4000f8e020f */
[C---:B--2---:R-:W-:Y:S02]  /*0090*/  IMAD R9, R2.reuse, UR8, R15 ;  /* 0x0000000802097c24 */ /* 0x044fe4000f8e020f */
[C-C-:B-1----:R-:W-:Y:S02]  /*00a0*/  IMAD R8, R2.reuse, UR8, R7.reuse ;  /* 0x0000000802087c24 */ /* 0x142fe4000f8e0207 */
[----:B------:R-:W-:Y:S02]  /*00b0*/  IMAD R0, R2, UR6, R7 ;  /* 0x0000000602007c24 */ /* 0x000fe4000f8e0207 */
[-CC-:B------:R-:W-:Y:S02]  /*00c0*/  IMAD R11, R8, R3.reuse, R6.reuse ;  /* 0x00000003080b7224 */ /* 0x180fe400078e0206 */
[CC--:B------:R-:W-:Y:S02]  /*00d0*/  IMAD R13, R0.reuse, R3.reuse, R9 ;  /* 0x00000003000d7224 */ /* 0x0c0fe400078e0209 */
[----:B------:R-:W-:-:S02]  /*00e0*/  IMAD R3, R0, R3, R6 ;  /* 0x0000000300037224 */ /* 0x000fc400078e0206 */
[----:B---3--:R-:W-:-:S04]  /*00f0*/  IMAD.WIDE R8, R11, 0x4, R4 ;  /* 0x000000040b087825 */ /* 0x008fc800078e0204 */
[--C-:B------:R-:W-:Y:S02]  /*0100*/  IMAD.WIDE R10, R13, 0x4, R4.reuse ;  /* 0x000000040d0a7825 */ /* 0x100fe400078e0204 */
[----:B----4-:R-:W2:Y:S02]  /*0110*/  LDG.E R9, desc[UR4][R8.64] ;  /* 0x0000000408097981 */ /* 0x010ea4000c1e1900 */
[----:B------:R-:W-:Y:S02]  /*0120*/  IMAD.WIDE R4, R3, 0x4, R4 ;  /* 0x0000000403047825 */ /* 0x000fe400078e0204 */
[----:B------:R-:W3:Y:S04]  /*0130*/  LDG.E R11, desc[UR4][R10.64] ;  /* 0x000000040a0b7981 */ /* 0x000ee8000c1e1900 */
[----:B------:R-:W4:Y:S01]  /*0140*/  LDG.E R13, desc[UR4][R4.64] ;  /* 0x00000004040d7981 */ /* 0x000f22000c1e1900 */
[----:B------:R-:W0:Y:S01]  /*0150*/  S2R R3, SR_CgaCtaId ;  /* 0x0000000000037919 */ /* 0x000e220000008800 */
[----:B------:R-:W-:-:S02]  /*0160*/  MOV R6, 0x400 ;  /* 0x0000040000067802 */ /* 0x000fc40000000f00 */
[----:B------:R-:W-:Y:S02]  /*0170*/  ISETP.GE.AND P0, PT, R2, 0x1, PT ;  /* 0x000000010200780c */ /* 0x000fe40003f06270 */
[----:B0-----:R-:W-:Y:S01]  /*0180*/  LEA R6, R3, R6, 0x18 ;  /* 0x0000000603067211 */ /* 0x001fe200078ec0ff */
[----:B------:R-:W-:-:S04]  /*0190*/  IMAD.SHL.U32 R3, R15, 0x4, RZ ;  /* 0x000000040f037824 */ /* 0x000fc800078e00ff */
[----:B------:R-:W-:-:S04]  /*01a0*/  IMAD R12, R7, 0xa0, R6 ;  /* 0x000000a0070c7824 */ /* 0x000fc800078e0206 */
[----:B------:R-:W-:-:S05]  /*01b0*/  IMAD.IADD R0, R12, 0x1, R3 ;  /* 0x000000010c007824 */ /* 0x000fca00078e0203 */
[----:B--2---:R0:W-:Y:S04]  /*01c0*/  STS [R0+0x1900], R9 ;  /* 0x0019000900007388 */ /* 0x0041e80000000800 */
[----:B---3--:R0:W-:Y:S04]  /*01d0*/  STS [R0+0x3200], R11 ;  /* 0x0032000b00007388 */ /* 0x0081e80000000800 */
[----:B----4-:R0:W-:Y:S01]  /*01e0*/  STS [R0], R13 ;  /* 0x0000000d00007388 */ /* 0x0101e20000000800 */
[----:B------:R-:W-:Y:S06]  /*01f0*/  BAR.SYNC.DEFER_BLOCKING 0x0 ;  /* 0x0000000000007b1d */ /* 0x000fec0000010000 */
[----:B------:R-:W-:Y:S05]  /*0200*/  @!P0 BRA `(.L_x_1) ;  /* 0x0000000000f48947 */ /* 0x000fea0003800000 */
[C---:B------:R-:W-:Y:S01]  /*0210*/  ISETP.GE.U32.AND P1, PT, R2.reuse, 0x4, PT ;  /* 0x000000040200780c */ /* 0x040fe20003f26070 */
[----:B------:R-:W-:Y:S01]  /*0220*/  HFMA2 R10, -RZ, RZ, 0, 0 ;  /* 0x00000000ff0a7431 */ /* 0x000fe200000001ff */
[----:B------:R-:W-:-:S04]  /*0230*/  LOP3.LUT R8, R2, 0x3, RZ, 0xc0, !PT ;  /* 0x0000000302087812 */ /* 0x000fc800078ec0ff */
[----:B------:R-:W-:-:S07]  /*0240*/  ISETP.NE.AND P0, PT, R8, RZ, PT ;  /* 0x000000ff0800720c */ /* 0x000fce0003f05270 */
[----:B------:R-:W-:Y:S06]  /*0250*/  @!P1 BRA `(.L_x_2) ;  /* 0x0000000000949947 */ /* 0x000fec0003800000 */
[----:B------:R-:W-:Y:S01]  /*0260*/  LOP3.LUT R10, R2, 0x7ffffffc, RZ, 0xc0, !PT ;  /* 0x7ffffffc020a7812 */ /* 0x000fe200078ec0ff */
[----:B------:R-:W-:Y:S01]  /*0270*/  VIADD R12, R12, 0x320c ;  /* 0x0000320c0c0c7836 */ /* 0x000fe20000000000 */
[----:B0-----:R-:W-:Y:S02]  /*0280*/  IADD3 R9, PT, PT, R3, 0x1ae0, R6 ;  /* 0x00001ae003097810 */ /* 0x001fe40007ffe006 */
[----:B------:R-:W-:-:S07]  /*0290*/  IADD3 R2, PT, PT, -R10, RZ, RZ ;  /* 0x000000ff0a027210 */ /* 0x000fce0007ffe1ff */
.L_x_3:
[----:B------:R-:W-:Y:S01]  /*02a0*/  LDS R13, [R12+-0xc] ;  /* 0xfffff4000c0d7984 */ /* 0x000fe20000000800 */
[----:B------:R-:W-:-:S03]  /*02b0*/  VIADD R2, R2, 0x4 ;  /* 0x0000000402027836 */ /* 0x000fc60000000000 */
[----:B------:R-:W0:Y:S04]  /*02c0*/  LDS R14, [R9+-0x1e0] ;  /* 0xfffe2000090e7984 */ /* 0x000e280000000800 */
[----:B------:R-:W1:Y:S01]  /*02d0*/  LDS R11, [R0] ;  /* 0x00000000000b7984 */ /* 0x000e620000000800 */
[----:B0-----:R-:W-:-:S05]  /*02e0*/  IMAD.IADD R15, R13, 0x1, R14 ;  /* 0x000000010d0f7824 */ /* 0x001fca00078e020e */
[----:B-1----:R-:W-:-:S13]  /*02f0*/  ISETP.GT.AND P1, PT, R11, R15, PT ;  /* 0x0000000f0b00720c */ /* 0x002fda0003f24270 */
[----:B------:R-:W-:Y:S01]  /*0300*/  @P1 STS [R0], R15 ;  /* 0x0000000f00001388 */ /* 0x000fe20000000800 */
[----:B------:R-:W-:Y:S06]  /*0310*/  BAR.SYNC.DEFER_BLOCKING 0x0 ;  /* 0x0000000000007b1d */ /* 0x000fec0000010000 */
[----:B------:R-:W-:Y:S04]  /*0320*/  LDS R13, [R12+-0x8] ;  /* 0xfffff8000c0d7984 */ /* 0x000fe80000000800 */
[----:B------:R-:W0:Y:S04]  /*0330*/  LDS R14, [R9+-0x140] ;  /* 0xfffec000090e7984 */ /* 0x000e280000000800 */
[----:B------:R-:W1:Y:S01]  /*0340*/  LDS R11, [R0] ;  /* 0x00000000000b7984 */ /* 0x000e620000000800 */
[----:B0-----:R-:W-:-:S04]  /*0350*/  IADD3 R16, PT, PT, R13, R14, RZ ;  /* 0x0000000e0d107210 */ /* 0x001fc80007ffe0ff */
[----:B-1----:R-:W-:-:S13]  /*0360*/  ISETP.GT.AND P1, PT, R11, R16, PT ;  /* 0x000000100b00720c */ /* 0x002fda0003f24270 */
[----:B------:R-:W-:Y:S01]  /*0370*/  @P1 STS [R0], R16 ;  /* 0x0000001000001388 */ /* 0x000fe20000000800 */
[----:B------:R-:W-:Y:S06]  /*0380*/  BAR.SYNC.DEFER_BLOCKING 0x0 ;  /* 0x0000000000007b1d */ /* 0x000fec0000010000 */
[----:B------:R-:W-:Y:S04]  /*0390*/  LDS R13, [R12+-0x4] ;  /* 0xfffffc000c0d7984 */ /* 0x000fe80000000800 */
[----:B------:R-:W0:Y:S04]  /*03a0*/  LDS R14, [R9+-0xa0] ;  /* 0xffff6000090e7984 */ /* 0x000e280000000800 */
[----:B------:R-:W1:Y:S01]  /*03b0*/  LDS R11, [R0] ;  /* 0x00000000000b7984 */ /* 0x000e620000000800 */
[----:B0-----:R-:W-:-:S05]  /*03c0*/  IMAD.IADD R15, R13, 0x1, R14 ;  /* 0x000000010d0f7824 */ /* 0x001fca00078e020e */
[----:B-1----:R-:W-:-:S13]  /*03d0*/  ISETP.GT.AND P1, PT, R11, R15, PT ;  /* 0x0000000f0b00720c */ /* 0x002fda0003f24270 */
[----:B------:R-:W-:Y:S01]  /*03e0*/  @P1 STS [R0], R15 ;  /* 0x0000000f00001388 */ /* 0x000fe20000000800 */
[----:B------:R-:W-:Y:S06]  /*03f0*/  BAR.SYNC.DEFER_BLOCKING 0x0 ;  /* 0x0000000000007b1d */ /* 0x000fec0000010000 */
[----:B------:R0:W-:Y:S04]  /*0400*/  LDS R13, [R12] ;  /* 0x000000000c0d7984 */ /* 0x0001e80000000800 */
[----:B------:R1:W2:Y:S04]  /*0410*/  LDS R14, [R9] ;  /* 0x00000000090e7984 */ /* 0x0002a80000000800 */
[----:B------:R-:W3:Y:S01]  /*0420*/  LDS R11, [R0] ;  /* 0x00000000000b7984 */ /* 0x000ee20000000800 */
[----:B0-----:R-:W-:Y:S01]  /*0430*/  IADD3 R12, PT, PT, R12, 0x10, RZ ;  /* 0x000000100c0c7810 */ /* 0x001fe20007ffe0ff */
[----:B-1----:R-:W-:Y:S01]  /*0440*/  VIADD R9, R9, 0x280 ;  /* 0x0000028009097836 */ /* 0x002fe20000000000 */
[----:B--2---:R-:W-:-:S04]  /*0450*/  IADD3 R13, PT, PT, R13, R14, RZ ;  /* 0x0000000e0d0d7210 */ /* 0x004fc80007ffe0ff */
[----:B---3--:R-:W-:-:S13]  /*0460*/  ISETP.GT.AND P1, PT, R11, R13, PT ;  /* 0x0000000d0b00720c */ /* 0x008fda0003f24270 */
[----:B------:R1:W-:Y:S01]  /*0470*/  @P1 STS [R0], R13 ;  /* 0x0000000d00001388 */ /* 0x0003e20000000800 */
[----:B------:R-:W-:Y:S01]  /*0480*/  BAR.SYNC.DEFER_BLOCKING 0x0 ;  /* 0x0000000000007b1d */ /* 0x000fe20000010000 */
[----:B------:R-:W-:-:S13]  /*0490*/  ISETP.NE.AND P1, PT, R2, RZ, PT ;  /* 0x000000ff0200720c */ /* 0x000fda0003f25270 */
[----:B-1----:R-:W-:Y:S05]  /*04a0*/  @P1 BRA `(.L_x_3) ;  /* 0xfffffffc007c1947 */ /* 0x002fea000383ffff */
.L_x_2:
[----:B------:R-:W-:Y:S05]  /*04b0*/  @!P0 BRA `(.L_x_1) ;  /* 0x0000000000488947 */ /* 0x000fea0003800000 */
[----:B------:R-:W-:Y:S02]  /*04c0*/  IMAD R7, R7, 0x28, R10 ;  /* 0x0000002807077824 */ /* 0x000fe400078e020a */
[----:B------:R-:W-:Y:S02]  /*04d0*/  IMAD R3, R10, 0xa0, R3 ;  /* 0x000000a00a037824 */ /* 0x000fe400078e0203 */
[----:B------:R-:W-:Y:S01]  /*04e0*/  IMAD.MOV R8, RZ, RZ, -R8 ;  /* 0x000000ffff087224 */ /* 0x000fe200078e0a08 */
[----:B------:R-:W-:Y:S02]  /*04f0*/  LEA R2, R7, R6, 0x2 ;  /* 0x0000000607027211 */ /* 0x000fe400078e10ff */
[----:B------:R-:W-:Y:S02]  /*0500*/  IADD3 R3, PT, PT, R3, 0x1900, R6 ;  /* 0x0000190003037810 */ /* 0x000fe40007ffe006 */
[----:B------:R-:W-:-:S07]  /*0510*/  IADD3 R2, PT, PT, R2, 0x3200, RZ ;  /* 0x0000320002027810 */ /* 0x000fce0007ffe0ff */
.L_x_4:
[----:B------:R1:W-:Y:S01]  /*0520*/  LDS R7, [R2] ;  /* 0x0000000002077984 */ /* 0x0003e20000000800 */
[----:B------:R-:W-:-:S03]  /*0530*/  IADD3 R8, PT, PT, R8, 0x1, RZ ;  /* 0x0000000108087810 */ /* 0x000fc60007ffe0ff */
[----:B------:R2:W3:Y:S04]  /*0540*/  LDS R10, [R3] ;  /* 0x00000000030a7984 */ /* 0x0004e80000000800 */
[----:B------:R-:W4:Y:S01]  /*0550*/  LDS R6, [R0] ;  /* 0x0000000000067984 */ /* 0x000f220000000800 */
[----:B-1----:R-:W-:Y:S01]  /*0560*/  VIADD R2, R2, 0x4 ;  /* 0x0000000402027836 */ /* 0x002fe20000000000 */
[----:B--2---:R-:W-:Y:S01]  /*0570*/  IADD3 R3, PT, PT, R3, 0xa0, RZ ;  /* 0x000000a003037810 */ /* 0x004fe20007ffe0ff */
[----:B---3--:R-:W-:-:S05]  /*0580*/  IMAD.IADD R7, R7, 0x1, R10 ;  /* 0x0000000107077824 */ /* 0x008fca00078e020a */
[----:B----4-:R-:W-:-:S13]  /*0590*/  ISETP.GT.AND P0, PT, R6, R7, PT ;  /* 0x000000070600720c */ /* 0x010fda0003f04270 */
[----:B------:R1:W-:Y:S01]  /*05a0*/  @P0 STS [R0], R7 ;  /* 0x0000000700000388 */ /* 0x0003e20000000800 */
[----:B------:R-:W-:Y:S01]  /*05b0*/  BAR.SYNC.DEFER_BLOCKING 0x0 ;  /* 0x0000000000007b1d */ /* 0x000fe20000010000 */
[----:B------:R-:W-:-:S13]  /*05c0*/  ISETP.NE.AND P0, PT, R8, RZ, PT ;  /* 0x000000ff0800720c */ /* 0x000fda0003f05270 */
[----:B-1----:R-:W-:Y:S05]  /*05d0*/  @P0 BRA `(.L_x_4) ;  /* 0xfffffffc00d00947 */ /* 0x002fea000383ffff */
.L_x_1:
[----:B------:R-:W-:Y:S06]  /*05e0*/  BAR.SYNC.DEFER_BLOCKING 0x0 ;  /* 0x0000000000007b1d */ /* 0x000fec0000010000 */
[----:B------:R-:W1:Y:S04]  /*05f0*/  LDS R3, [R0] ;  /* 0x0000000000037984 */ /* 0x000e680000000800 */
[----:B-1----:R-:W-:Y:S01]  /*0600*/  STG.E desc[UR4][R4.64], R3 ;  /* 0x0000000304007986 */ /* 0x002fe2000c101904 */
[----:B------:R-:W-:Y:S05]  /*0610*/  EXIT ;  /* 0x000000000000794d */ /* 0x000fea0003800000 */
.L_x_5:
        /* <DEDUP_REMOVED lines=14> */
.L_x_22:


//--------------------- .text._Z11phaseTwoColPiiiiii --------------------------
	.section	.text._Z11phaseTwoColPiiiiii,"ax",@progbits
	.align	128
        .global         _Z11phaseTwoColPiiiiii
        .type           _Z11phaseTwoColPiiiiii,@function
        .size           _Z11phaseTwoColPiiiiii,(.L_x_23 - _Z11phaseTwoColPiiiiii)
        .other          _Z11phaseTwoColPiiiiii,@"STO_CUDA_ENTRY STV_DEFAULT"
_Z11phaseTwoColPiiiiii:
.text._Z11phaseTwoColPiiiiii:
[----:B------:R-:W-:Y:S01]  /*0000*/  LDC R1, c[0x0][0x37c] ;  /* 0x0000df00ff017b82 */ /* 0x000fe20000000800 */
[----:B------:R-:W0:Y:S07]  /*0010*/  S2R R7, SR_TID.X ;  /* 0x0000000000077919 */ /* 0x000e2e0000002100 */
[----:B------:R-:W0:Y:S01]  /*0020*/  LDC.64 R2, c[0x0][0x388] ;  /* 0x0000e200ff027b82 */ /* 0x000e220000000a00 */
[----:B------:R-:W0:Y:S01]  /*0030*/  LDCU UR8, c[0x0][0x398] ;  /* 0x00007300ff0877ac */ /* 0x000e220008000800 */
[----:B------:R-:W1:Y:S01]  /*0040*/  S2R R13, SR_TID.Y ;  /* 0x00000000000d7919 */ /* 0x000e620000002200 */
[----:B------:R-:W2:Y:S05]  /*0050*/  LDCU.64 UR6, c[0x0][0x390] ;  /* 0x00007200ff0677ac */ /* 0x000eaa0008000a00 */
[----:B------:R-:W3:Y:S01]  /*0060*/  LDC.64 R4, c[0x0][0x380] ;  /* 0x0000e000ff047b82 */ /* 0x000ee20000000a00 */
[----:B------:R-:W4:Y:S01]  /*0070*/  LDCU.64 UR4, c[0x0][0x358] ;  /* 0x00006b00ff0477ac */ /* 0x000f220008000a00 */
[----:B0-----:R-:W-:-:S02]  /*0080*/  IMAD R8, R2, UR8, R7 ;  /* 0x0000000802087c24 */ /* 0x001fc4000f8e0207 */
[C---:B--2---:R-:W-:Y:S02]  /*0090*/  IMAD R0, R2.reuse, UR6, R7 ;  /* 0x0000000602007c24 */ /* 0x044fe4000f8e0207 */
[C-C-:B-1----:R-:W-:Y:S02]  /*00a0*/  IMAD R9, R2.reuse, UR8, R13.reuse ;  /* 0x0000000802097c24 */ /* 0x142fe4000f8e020d */
[----:B------:R-:W-:Y:S02]  /*00b0*/  IMAD R6, R2, UR7, R13 ;  /* 0x0000000702067c24 */ /* 0x000fe4000f8e020d */
[-C--:B------:R-:W-:Y:S02]  /*00c0*/  IMAD R9, R8, R3.reuse, R9 ;  /* 0x0000000308097224 */ /* 0x080fe400078e0209 */
[----:B------:R-:W-:Y:S02]  /*00d0*/  IMAD R3, R0, R3, R6 ;  /* 0x0000000300037224 */ /* 0x000fe400078e0206 */
[----:B---3--:R-:W-:-:S04]  /*00e0*/  IMAD.WIDE R8, R9, 0x4, R4 ;  /* 0x0000000409087825 */ /* 0x008fc800078e0204 */
[----:B------:R-:W-:Y:S02]  /*00f0*/  IMAD.WIDE R4, R3, 0x4, R4 ;  /* 0x0000000403047825 */ /* 0x000fe400078e0204 */
[----:B----4-:R-:W2:Y:S04]  /*0100*/  LDG.E R9, desc[UR4][R8.64] ;  /* 0x0000000408097981 */ /* 0x010ea8000c1e1900 */
[----:B------:R-:W3:Y:S01]  /*0110*/  LDG.E R11, desc[UR4][R4.64] ;  /* 0x00000004040b7981 */ /* 0x000ee2000c1e1900 */
[----:B------:R-:W-:Y:S02]  /*0120*/  MOV R6, 0x400 ;  /* 0x0000040000067802 */ /* 0x000fe40000000f00 */
[----:B------:R-:W-:Y:S01]  /*0130*/  ISETP.GE.AND P0, PT, R2, 0x1, PT ;  /* 0x000000010200780c */ /* 0x000fe20003f06270 */
[----:B------:R-:W0:Y:S02]  /*0140*/  S2R R3, SR_CgaCtaId ;  /* 0x0000000000037919 */ /* 0x000e240000008800 */
[----:B0-----:R-:W-:Y:S01]  /*0150*/  LEA R6, R3, R6, 0x18 ;  /* 0x0000000603067211 */ /* 0x001fe200078ec0ff */
[----:B------:R-:W-:-:S04]  /*0160*/  IMAD.SHL.U32 R3, R13, 0x4, RZ ;  /* 0x000000040d037824 */ /* 0x000fc800078e00ff */
[----:B------:R-:W-:-:S04]  /*0170*/  IMAD R12, R7, 0xa0, R6 ;  /* 0x000000a0070c7824 */ /* 0x000fc800078e0206 */
[----:B------:R-:W-:-:S05]  /*0180*/  IMAD.IADD R0, R12, 0x1, R3 ;  /* 0x000000010c007824 */ /* 0x000fca00078e0203 */
[----:B--2---:R0:W-:Y:S04]  /*0190*/  STS [R0+0x1900], R9 ;  /* 0x0019000900007388 */ /* 0x0041e80000000800 */
[----:B---3--:R0:W-:Y:S01]  /*01a0*/  STS [R0], R11 ;  /* 0x0000000b00007388 */ /* 0x0081e20000000800 */
        /* <DEDUP_REMOVED lines=9> */
[----:B0-----:R-:W-:-:S03]  /*0240*/  IADD3 R9, PT, PT, R3, 0x1ae0, R6 ;  /* 0x00001ae003097810 */ /* 0x001fc60007ffe006 */
[----:B------:R-:W-:-:S07]  /*0250*/  IMAD.MOV R2, RZ, RZ, -R10 ;  /* 0x000000ffff027224 */ /* 0x000fce00078e0a0a */
.L_x_8:
[----:B------:R-:W-:Y:S01]  /*0260*/  LDS R13, [R12+-0x8] ;  /* 0xfffff8000c0d7984 */ /* 0x000fe20000000800 */
[----:B------:R-:W-:-:S03]  /*0270*/  IADD3 R2, PT, PT, R2, 0x4, RZ ;  /* 0x0000000402027810 */ /* 0x000fc60007ffe0ff */
        /* <DEDUP_REMOVED lines=13> */
[----:B------:R-:W-:Y:S04]  /*0350*/  LDS R13, [R12] ;  /* 0x000000000c0d7984 */ /* 0x000fe80000000800 */
[----:B------:R-:W0:Y:S04]  /*0360*/  LDS R14, [R9+-0xa0] ;  /* 0xffff6000090e7984 */ /* 0x000e280000000800 */
[----:B------:R-:W1:Y:S01]  /*0370*/  LDS R11, [R0] ;  /* 0x00000000000b7984 */ /* 0x000e620000000800 */
[----:B0-----:R-:W-:-:S04]  /*0380*/  IADD3 R15, PT, PT, R13, R14, RZ ;  /* 0x0000000e0d0f7210 */ /* 0x001fc80007ffe0ff */
[----:B-1----:R-:W-:-:S13]  /*0390*/  ISETP.GT.AND P1, PT, R11, R15, PT ;  /* 0x0000000f0b00720c */ /* 0x002fda0003f24270 */
[----:B------:R-:W-:Y:S01]  /*03a0*/  @P1 STS [R0], R15 ;  /* 0x0000000f00001388 */ /* 0x000fe20000000800 */
[----:B------:R-:W-:Y:S06]  /*03b0*/  BAR.SYNC.DEFER_BLOCKING 0x0 ;  /* 0x0000000000007b1d */ /* 0x000fec0000010000 */
[----:B------:R0:W-:Y:S04]  /*03c0*/  LDS R13, [R12+0x4] ;  /* 0x000004000c0d7984 */ /* 0x0001e80000000800 */
[----:B------:R1:W2:Y:S04]  /*03d0*/  LDS R14, [R9] ;  /* 0x00000000090e7984 */ /* 0x0002a80000000800 */
[----:B------:R-:W3:Y:S01]  /*03e0*/  LDS R11, [R0] ;  /* 0x00000000000b7984 */ /* 0x000ee20000000800 */
[----:B0-----:R-:W-:Y:S01]  /*03f0*/  VIADD R12, R12, 0x10 ;  /* 0x000000100c0c7836 */ /* 0x001fe20000000000 */
[----:B-1----:R-:W-:Y:S01]  /*0400*/  IADD3 R9, PT, PT, R9, 0x280, RZ ;  /* 0x0000028009097810 */ /* 0x002fe20007ffe0ff */
[----:B--2---:R-:W-:-:S05]  /*0410*/  IMAD.IADD R13, R13, 0x1, R14 ;  /* 0x000000010d0d7824 */ /* 0x004fca00078e020e */
[----:B---3--:R-:W-:-:S13]  /*0420*/  ISETP.GT.AND P1, PT, R11, R13, PT ;  /* 0x0000000d0b00720c */ /* 0x008fda0003f24270 */
[----:B------:R1:W-:Y:S01]  /*0430*/  @P1 STS [R0], R13 ;  /* 0x0000000d00001388 */ /* 0x0003e20000000800 */
[----:B------:R-:W-:Y:S01]  /*0440*/  BAR.SYNC.DEFER_BLOCKING 0x0 ;  /* 0x0000000000007b1d */ /* 0x000fe20000010000 */
[----:B------:R-:W-:-:S13]  /*0450*/  ISETP.NE.AND P1, PT, R2, RZ, PT ;  /* 0x000000ff0200720c */ /* 0x000fda0003f25270 */
[----:B-1----:R-:W-:Y:S05]  /*0460*/  @P1 BRA `(.L_x_8) ;  /* 0xfffffffc007c1947 */ /* 0x002fea000383ffff */
.L_x_7:
[----:B------:R-:W-:Y:S05]  /*0470*/  @!P0 BRA `(.L_x_6) ;  /* 0x0000000000448947 */ /* 0x000fea0003800000 */
[----:B------:R-:W-:Y:S02]  /*0480*/  IMAD R3, R10, 0xa0, R3 ;  /* 0x000000a00a037824 */ /* 0x000fe400078e0203 */
[----:B------:R-:W-:Y:S02]  /*0490*/  IMAD R7, R7, 0x28, R10 ;  /* 0x0000002807077824 */ /* 0x000fe400078e020a */
[----:B------:R-:W-:Y:S01]  /*04a0*/  IMAD.MOV R8, RZ, RZ, -R8 ;  /* 0x000000ffff087224 */ /* 0x000fe200078e0a08 */
[----:B------:R-:W-:Y:S02]  /*04b0*/  IADD3 R3, PT, PT, R3, 0x1900, R6 ;  /* 0x0000190003037810 */ /* 0x000fe40007ffe006 */
[----:B------:R-:W-:-:S07]  /*04c0*/  LEA R6, R7, R6, 0x2 ;  /* 0x0000000607067211 */ /* 0x000fce00078e10ff */
.L_x_9:
        /* <DEDUP_REMOVED lines=12> */
.L_x_6:
[----:B------:R-:W-:Y:S06]  /*0590*/  BAR.SYNC.DEFER_BLOCKING 0x0 ;  /* 0x0000000000007b1d */ /* 0x000fec0000010000 */
[----:B------:R-:W1:Y:S04]  /*05a0*/  LDS R3, [R0] ;  /* 0x0000000000037984 */ /* 0x000e680000000800 */
[----:B-1----:R-:W-:Y:S01]  /*05b0*/  STG.E desc[UR4][R4.64], R3 ;  /* 0x0000000304007986 */ /* 0x002fe2000c101904 */
[----:B------:R-:W-:Y:S05]  /*05c0*/  EXIT ;  /* 0x000000000000794d */ /* 0x000fea0003800000 */
.L_x_10:
        /* <DEDUP_REMOVED lines=11> */
.L_x_23:


//--------------------- .text._Z11phaseTwoRowPiiiiii --------------------------
	.section	.text._Z11phaseTwoRowPiiiiii,"ax",@progbits
	.align	128
        .global         _Z11phaseTwoRowPiiiiii
        .type           _Z11phaseTwoRowPiiiiii,@function
        .size           _Z11phaseTwoRowPiiiiii,(.L_x_24 - _Z11phaseTwoRowPiiiiii)
        .other          _Z11phaseTwoRowPiiiiii,@"STO_CUDA_ENTRY STV_DEFAULT"
_Z11phaseTwoRowPiiiiii:
.text._Z11phaseTwoRowPiiiiii:
        /* <DEDUP_REMOVED lines=38> */
.L_x_13:
        /* <DEDUP_REMOVED lines=15> */
[----:B------:R-:W-:Y:S04]  /*0350*/  LDS R13, [R12+-0x4] ;  /* 0xfffffc000c0d7984 */ /* 0x000fe80000000800 */
[----:B------:R-:W0:Y:S04]  /*0360*/  LDS R14, [R9] ;  /* 0x00000000090e7984 */ /* 0x000e280000000800 */
[----:B------:R-:W1:Y:S01]  /*0370*/  LDS R11, [R0] ;  /* 0x00000000000b7984 */ /* 0x000e620000000800 */
[----:B0-----:R-:W-:-:S04]  /*0380*/  IADD3 R15, PT, PT, R13, R14, RZ ;  /* 0x0000000e0d0f7210 */ /* 0x001fc80007ffe0ff */
[----:B-1----:R-:W-:-:S13]  /*0390*/  ISETP.GT.AND P1, PT, R11, R15, PT ;  /* 0x0000000f0b00720c */ /* 0x002fda0003f24270 */
[----:B------:R-:W-:Y:S01]  /*03a0*/  @P1 STS [R0], R15 ;  /* 0x0000000f00001388 */ /* 0x000fe20000000800 */
[----:B------:R-:W-:Y:S06]  /*03b0*/  BAR.SYNC.DEFER_BLOCKING 0x0 ;  /* 0x0000000000007b1d */ /* 0x000fec0000010000 */
[----:B------:R0:W-:Y:S04]  /*03c0*/  LDS R13, [R12] ;  /* 0x000000000c0d7984 */ /* 0x0001e80000000800 */
[----:B------:R1:W2:Y:S04]  /*03d0*/  LDS R14, [R9+0xa0] ;  /* 0x0000a000090e7984 */ /* 0x0002a80000000800 */
        /* <DEDUP_REMOVED lines=9> */
.L_x_12:
[----:B------:R-:W-:Y:S05]  /*0470*/  @!P0 BRA `(.L_x_11) ;  /* 0x0000000000488947 */ /* 0x000fea0003800000 */
[----:B------:R-:W-:Y:S01]  /*0480*/  IMAD R7, R7, 0x28, R10 ;  /* 0x0000002807077824 */ /* 0x000fe200078e020a */
[----:B------:R-:W-:Y:S01]  /*0490*/  IADD3 R8, PT, PT, -R8, RZ, RZ ;  /* 0x000000ff08087210 */ /* 0x000fe20007ffe1ff */
[----:B------:R-:W-:Y:S02]  /*04a0*/  IMAD R3, R10, 0xa0, R3 ;  /* 0x000000a00a037824 */ /* 0x000fe400078e0203 */
[----:B------:R-:W-:Y:S02]  /*04b0*/  IMAD.U32 R2, R7, 0x4, R6 ;  /* 0x0000000407027824 */ /* 0x000fe400078e0006 */
[----:B------:R-:W-:-:S03]  /*04c0*/  IMAD.IADD R3, R6, 0x1, R3 ;  /* 0x0000000106037824 */ /* 0x000fc600078e0203 */
[----:B------:R-:W-:-:S07]  /*04d0*/  IADD3 R2, PT, PT, R2, 0x1900, RZ ;  /* 0x0000190002027810 */ /* 0x000fce0007ffe0ff */
.L_x_14:
        /* <DEDUP_REMOVED lines=12> */
.L_x_11:
[----:B------:R-:W-:Y:S06]  /*05a0*/  BAR.SYNC.DEFER_BLOCKING 0x0 ;  /* 0x0000000000007b1d */ /* 0x000fec0000010000 */
[----:B------:R-:W1:Y:S04]  /*05b0*/  LDS R3, [R0] ;  /* 0x0000000000037984 */ /* 0x000e680000000800 */
[----:B-1----:R-:W-:Y:S01]  /*05c0*/  STG.E desc[UR4][R4.64], R3 ;  /* 0x0000000304007986 */ /* 0x002fe2000c101904 */
[----:B------:R-:W-:Y:S05]  /*05d0*/  EXIT ;  /* 0x000000000000794d */ /* 0x000fea0003800000 */
.L_x_15:
        /* <DEDUP_REMOVED lines=10> */
.L_x_24:


//--------------------- .text._Z8phaseOnePiiiiii  --------------------------
	.section	.text._Z8phaseOnePiiiiii,"ax",@progbits
	.align	128
        .global         _Z8phaseOnePiiiiii
        .type           _Z8phaseOnePiiiiii,@function
        .size           _Z8phaseOnePiiiiii,(.L_x_25 - _Z8phaseOnePiiiiii)
        .other          _Z8phaseOnePiiiiii,@"STO_CUDA_ENTRY STV_DEFAULT"
_Z8phaseOnePiiiiii:
.text._Z8phaseOnePiiiiii:
[----:B------:R-:W-:Y:S01]  /*0000*/  LDC R1, c[0x0][0x37c] ;  /* 0x0000df00ff017b82 */ /* 0x000fe20000000800 */
[----:B------:R-:W0:Y:S07]  /*0010*/  S2R R7, SR_TID.X ;  /* 0x0000000000077919 */ /* 0x000e2e0000002100 */
[----:B------:R-:W0:Y:S01]  /*0020*/  LDC.64 R2, c[0x0][0x388] ;  /* 0x0000e200ff027b82 */ /* 0x000e220000000a00 */
[----:B------:R-:W0:Y:S01]  /*0030*/  LDCU.64 UR6, c[0x0][0x390] ;  /* 0x00007200ff0677ac */ /* 0x000e220008000a00 */
[----:B------:R-:W1:Y:S01]  /*0040*/  S2R R11, SR_TID.Y ;  /* 0x00000000000b7919 */ /* 0x000e620000002200 */
[----:B------:R-:W2:Y:S05]  /*0050*/  LDCU.64 UR4, c[0x0][0x358] ;  /* 0x00006b00ff0477ac */ /* 0x000eaa0008000a00 */
[----:B------:R-:W3:Y:S01]  /*0060*/  LDC.64 R4, c[0x0][0x380] ;  /* 0x0000e000ff047b82 */ /* 0x000ee20000000a00 */
[----:B0-----:R-:W-:-:S02]  /*0070*/  IMAD R0, R2, UR6, R7 ;  /* 0x0000000602007c24 */ /* 0x001fc4000f8e0207 */
[----:B-1----:R-:W-:-:S04]  /*0080*/  IMAD R6, R2, UR7, R11 ;  /* 0x0000000702067c24 */ /* 0x002fc8000f8e020b */
[----:B------:R-:W-:-:S04]  /*0090*/  IMAD R3, R0, R3, R6 ;  /* 0x0000000300037224 */ /* 0x000fc800078e0206 */
[----:B---3--:R-:W-:-:S05]  /*00a0*/  IMAD.WIDE R4, R3, 0x4, R4 ;  /* 0x0000000403047825 */ /* 0x008fca00078e0204 */
[----:B--2---:R-:W2:Y:S01]  /*00b0*/  LDG.E R3, desc[UR4][R4.64] ;  /* 0x0000000404037981 */ /* 0x004ea2000c1e1900 */
[----:B------:R-:W-:Y:S02]  /*00c0*/  MOV R6, 0x400 ;  /* 0x0000040000067802 */ /* 0x000fe40000000f00 */
[----:B------:R-:W-:Y:S01]  /*00d0*/  ISETP.GE.AND P0, PT, R2, 0x1, PT ;  /* 0x000000010200780c */ /* 0x000fe20003f06270 */
[----:B------:R-:W0:Y:S02]  /*00e0*/  S2R R9, SR_CgaCtaId ;  /* 0x0000000000097919 */ /* 0x000e240000008800 */
[----:B0-----:R-:W-:Y:S01]  /*00f0*/  LEA R6, R9, R6, 0x18 ;  /* 0x0000000609067211 */ /* 0x001fe200078ec0ff */
[----:B------:R-:W-:-:S04]  /*0100*/  IMAD.SHL.U32 R9, R11, 0x4, RZ ;  /* 0x000000040b097824 */ /* 0x000fc800078e00ff */
[----:B------:R-:W-:-:S04]  /*0110*/  IMAD R10, R7, 0xa0, R6 ;  /* 0x000000a0070a7824 */ /* 0x000fc800078e0206 */
[----:B------:R-:W-:-:S05]  /*0120*/  IMAD.IADD R0, R10, 0x1, R9 ;  /* 0x000000010a007824 */ /* 0x000fca00078e0209 */
[----:B--2---:R0:W-:Y:S01]  /*0130*/  STS [R0], R3 ;  /* 0x0000000300007388 */ /* 0x0041e20000000800 */
[----:B------:R-:W-:Y:S06]  /*0140*/  BAR.SYNC.DEFER_BLOCKING 0x0 ;  /* 0x0000000000007b1d */ /* 0x000fec0000010000 */
[----:B------:R-:W-:Y:S05]  /*0150*/  @!P0 BRA `(.L_x_16) ;  /* 0x0000000000f08947 */ /* 0x000fea0003800000 */
[C---:B------:R-:W-:Y:S01]  /*0160*/  ISETP.GE.U32.AND P1, PT, R2.reuse, 0x4, PT ;  /* 0x000000040200780c */ /* 0x040fe20003f26070 */
[----:B------:R-:W-:Y:S01]  /*0170*/  HFMA2 R8, -RZ, RZ, 0, 0 ;  /* 0x00000000ff087431 */ /* 0x000fe200000001ff */
[----:B0-----:R-:W-:-:S04]  /*0180*/  LOP3.LUT R3, R2, 0x3, RZ, 0xc0, !PT ;  /* 0x0000000302037812 */ /* 0x001fc800078ec0ff */
[----:B------:R-:W-:-:S07]  /*0190*/  ISETP.NE.AND P0, PT, R3, RZ, PT ;  /* 0x000000ff0300720c */ /* 0x000fce0003f05270 */
[----:B------:R-:W-:Y:S06]  /*01a0*/  @!P1 BRA `(.L_x_17) ;  /* 0x0000000000949947 */ /* 0x000fec0003800000 */
[----:B------:R-:W-:Y:S01]  /*01b0*/  LOP3.LUT R8, R2, 0x7ffffffc, RZ, 0xc0, !PT ;  /* 0x7ffffffc02087812 */ /* 0x000fe200078ec0ff */
[----:B------:R-:W-:Y:S01]  /*01c0*/  VIADD R10, R10, 0x8 ;  /* 0x000000080a0a7836 */ /* 0x000fe20000000000 */
[----:B------:R-:W-:-:S03]  /*01d0*/  IADD3 R11, PT, PT, R9, 0x140, R6 ;  /* 0x00000140090b7810 */ /* 0x000fc60007ffe006 */
[----:B------:R-:W-:-:S07]  /*01e0*/  IMAD.MOV R2, RZ, RZ, -R8 ;  /* 0x000000ffff027224 */ /* 0x000fce00078e0a08 */
.L_x_18:
[----:B------:R-:W-:Y:S01]  /*01f0*/  LDS R13, [R10+-0x8] ;  /* 0xfffff8000a0d7984 */ /* 0x000fe20000000800 */
[----:B------:R-:W-:-:S03]  /*0200*/  VIADD R2, R2, 0x4 ;  /* 0x0000000402027836 */ /* 0x000fc60000000000 */
        /* <DEDUP_REMOVED lines=14> */
[----:B------:R-:W0:Y:S04]  /*02f0*/  LDS R14, [R11] ;  /* 0x000000000b0e7984 */ /* 0x000e280000000800 */
[----:B------:R-:W1:Y:S01]  /*0300*/  LDS R12, [R0] ;  /* 0x00000000000c7984 */ /* 0x000e620000000800 */
[----:B0-----:R-:W-:-:S05]  /*0310*/  IMAD.IADD R15, R13, 0x1, R14 ;  /* 0x000000010d0f7824 */ /* 0x001fca00078e020e */
[----:B-1----:R-:W-:-:S13]  /*0320*/  ISETP.GT.AND P1, PT, R12, R15, PT ;  /* 0x0000000f0c00720c */ /* 0x002fda0003f24270 */
[----:B------:R-:W-:Y:S01]  /*0330*/  @P1 STS [R0], R15 ;  /* 0x0000000f00001388 */ /* 0x000fe20000000800 */
[----:B------:R-:W-:Y:S06]  /*0340*/  BAR.SYNC.DEFER_BLOCKING 0x0 ;  /* 0x0000000000007b1d */ /* 0x000fec0000010000 */
[----:B------:R0:W-:Y:S04]  /*0350*/  LDS R13, [R10+0x4] ;  /* 0x000004000a0d7984 */ /* 0x0001e80000000800 */
[----:B------:R1:W2:Y:S04]  /*0360*/  LDS R14, [R11+0xa0] ;  /* 0x0000a0000b0e7984 */ /* 0x0002a80000000800 */
[----:B------:R-:W3:Y:S01]  /*0370*/  LDS R12, [R0] ;  /* 0x00000000000c7984 */ /* 0x000ee20000000800 */
[----:B0-----:R-:W-:Y:S01]  /*0380*/  VIADD R10, R10, 0x10 ;  /* 0x000000100a0a7836 */ /* 0x001fe20000000000 */
[----:B-1----:R-:W-:-:S02]  /*0390*/  IADD3 R11, PT, PT, R11, 0x280, RZ ;  /* 0x000002800b0b7810 */ /* 0x002fc40007ffe0ff */
[----:B--2---:R-:W-:-:S04]  /*03a0*/  IADD3 R13, PT, PT, R13, R14, RZ ;  /* 0x0000000e0d0d7210 */ /* 0x004fc80007ffe0ff */
[----:B---3--:R-:W-:-:S13]  /*03b0*/  ISETP.GT.AND P1, PT, R12, R13, PT ;  /* 0x0000000d0c00720c */ /* 0x008fda0003f24270 */
[----:B------:R0:W-:Y:S01]  /*03c0*/  @P1 STS [R0], R13 ;  /* 0x0000000d00001388 */ /* 0x0001e20000000800 */
[----:B------:R-:W-:Y:S01]  /*03d0*/  BAR.SYNC.DEFER_BLOCKING 0x0 ;  /* 0x0000000000007b1d */ /* 0x000fe20000010000 */
[----:B------:R-:W-:-:S13]  /*03e0*/  ISETP.NE.AND P1, PT, R2, RZ, PT ;  /* 0x000000ff0200720c */ /* 0x000fda0003f25270 */
[----:B0-----:R-:W-:Y:S05]  /*03f0*/  @P1 BRA `(.L_x_18) ;  /* 0xfffffffc007c1947 */ /* 0x001fea000383ffff */
.L_x_17:
[----:B------:R-:W-:Y:S05]  /*0400*/  @!P0 BRA `(.L_x_16) ;  /* 0x0000000000448947 */ /* 0x000fea0003800000 */
[----:B------:R-:W-:Y:S02]  /*0410*/  IMAD R9, R8, 0xa0, R9 ;  /* 0x000000a008097824 */ /* 0x000fe400078e0209 */
[----:B------:R-:W-:Y:S02]  /*0420*/  IMAD R7, R7, 0x28, R8 ;  /* 0x0000002807077824 */ /* 0x000fe400078e0208 */
[----:B------:R-:W-:Y:S02]  /*0430*/  IMAD.IADD R9, R6, 0x1, R9 ;  /* 0x0000000106097824 */ /* 0x000fe400078e0209 */
[----:B------:R-:W-:Y:S01]  /*0440*/  IMAD.MOV R3, RZ, RZ, -R3 ;  /* 0x000000ffff037224 */ /* 0x000fe200078e0a03 */
[----:B------:R-:W-:-:S07]  /*0450*/  LEA R6, R7, R6, 0x2 ;  /* 0x0000000607067211 */ /* 0x000fce00078e10ff */
.L_x_19:
[----:B------:R0:W-:Y:S01]  /*0460*/  LDS R7, [R6] ;  /* 0x0000000006077984 */ /* 0x0001e20000000800 */
[----:B------:R-:W-:-:S03]  /*0470*/  IADD3 R3, PT, PT, R3, 0x1, RZ ;  /* 0x0000000103037810 */ /* 0x000fc60007ffe0ff */
        /* <DEDUP_REMOVED lines=10> */
.L_x_16:
[----:B------:R-:W-:Y:S06]  /*0520*/  BAR.SYNC.DEFER_BLOCKING 0x0 ;  /* 0x0000000000007b1d */ /* 0x000fec0000010000 */
[----:B0-----:R-:W0:Y:S04]  /*0530*/  LDS R3, [R0] ;  /* 0x0000000000037984 */ /* 0x001e280000000800 */
[----:B0-----:R-:W-:Y:S01]  /*0540*/  STG.E desc[UR4][R4.64], R3 ;  /* 0x0000000304007986 */ /* 0x001fe2000c101904 */
[----:B------:R-:W-:Y:S05]  /*0550*/  EXIT ;  /* 0x000000000000794d */ /* 0x000fea0003800000 */
.L_x_20:
        /* <DEDUP_REMOVED lines=10> */
.L_x_25:


//--------------------- .nv.shared.reserved.0     --------------------------
	.section	.nv.shared.reserved.0,"aw",@nobits
	.weak		__nv_reservedSMEM_offset_0_alias
	.size		__nv_reservedSMEM_offset_0_alias, 0, 64
	.other		__nv_reservedSMEM_offset_0_alias,@"STO_CUDA_RESERVED_SHARED STV_DEFAULT"
__nv_reservedSMEM_offset_0_alias:
	.zero		0
	.zero		64


//--------------------- .nv.shared._Z10phaseThreePiiiiii --------------------------
	.section	.nv.shared._Z10phaseThreePiiiiii,"aw",@nobits
	.sectionflags	@""
	.align	4
.nv.shared._Z10phaseThreePiiiiii:
	.zero		20224


//--------------------- .nv.shared._Z11phaseTwoColPiiiiii --------------------------
	.section	.nv.shared._Z11phaseTwoColPiiiiii,"aw",@nobits
	.sectionflags	@""
	.align	4
.nv.shared._Z11phaseTwoColPiiiiii:
	.zero		13824


//--------------------- .nv.shared._Z11phaseTwoRowPiiiiii --------------------------
	.section	.nv.shared._Z11phaseTwoRowPiiiiii,"aw",@nobits
	.sectionflags	@""
	.align	4
.nv.shared._Z11phaseTwoRowPiiiiii:
	.zero		13824


//--------------------- .nv.shared._Z8phaseOnePiiiiii --------------------------
	.section	.nv.shared._Z8phaseOnePiiiiii,"aw",@nobits
	.sectionflags	@""
	.align	4
.nv.shared._Z8phaseOnePiiiiii:
	.zero		7424


//--------------------- .nv.constant0._Z14floyd_warshallPiiiiii --------------------------
	.section	.nv.constant0._Z14floyd_warshallPiiiiii,"a",@progbits
	.sectionflags	@""
	.align	4
.nv.constant0._Z14floyd_warshallPiiiiii:
	.zero		924


//--------------------- .nv.constant0._Z10phaseThreePiiiiii --------------------------
	.section	.nv.constant0._Z10phaseThreePiiiiii,"a",@progbits
	.sectionflags	@""
	.align	4
.nv.constant0._Z10phaseThreePiiiiii:
	.zero		924


//--------------------- .nv.constant0._Z11phaseTwoColPiiiiii --------------------------
	.section	.nv.constant0._Z11phaseTwoColPiiiiii,"a",@progbits
	.sectionflags	@""
	.align	4
.nv.constant0._Z11phaseTwoColPiiiiii:
	.zero		924


//--------------------- .nv.constant0._Z11phaseTwoRowPiiiiii --------------------------
	.section	.nv.constant0._Z11phaseTwoRowPiiiiii,"a",@progbits
	.sectionflags	@""
	.align	4
.nv.constant0._Z11phaseTwoRowPiiiiii:
	.zero		924


//--------------------- .nv.constant0._Z8phaseOnePiiiiii --------------------------
	.section	.nv.constant0._Z8phaseOnePiiiiii,"a",@progbits
	.sectionflags	@""
	.align	4
.nv.constant0._Z8phaseOnePiiiiii:
	.zero		924


//--------------------- SYMBOLS --------------------------

	.type		.nv.reservedSmem.offset0,@object
	.size		.nv.reservedSmem.offset0,0x4
	.type		.nv.reservedSmem.cap,@object
	.size		.nv.reservedSmem.cap,0x4
